//
// Generated by NVIDIA NVVM Compiler
//
// Compiler Build ID: CL-36424714
// Cuda compilation tools, release 13.0, V13.0.88
// Based on NVVM 20.0.0
//

.version 9.0
.target sm_100
.address_size 64

	// .globl	_Z19residual_add_kernelPfPKfi
// _ZZ27residual_add_rmsnorm_kernelPfS_PKfS1_S1_iifE11s_rms_scale has been demoted
// _ZZ32residual_add_rmsnorm_vec4_kernelPfPKfS1_S1_iifE11s_rms_scale has been demoted
.extern .shared .align 16 .b8 shared[];

.visible .entry _Z19residual_add_kernelPfPKfi(
	.param .u64 .ptr .align 1 _Z19residual_add_kernelPfPKfi_param_0,
	.param .u64 .ptr .align 1 _Z19residual_add_kernelPfPKfi_param_1,
	.param .u32 _Z19residual_add_kernelPfPKfi_param_2
)
{
	.reg .pred 	%p<2>;
	.reg .b32 	%r<6>;
	.reg .b32 	%f<4>;
	.reg .b64 	%rd<8>;

	ld.param.u64 	%rd1, [_Z19residual_add_kernelPfPKfi_param_0];
	ld.param.u64 	%rd2, [_Z19residual_add_kernelPfPKfi_param_1];
	ld.param.u32 	%r2, [_Z19residual_add_kernelPfPKfi_param_2];
	mov.u32 	%r3, %ctaid.x;
	mov.u32 	%r4, %ntid.x;
	mov.u32 	%r5, %tid.x;
	mad.lo.s32 	%r1, %r3, %r4, %r5;
	setp.ge.s32 	%p1, %r1, %r2;
	@%p1 bra 	$L__BB0_2;
	cvta.to.global.u64 	%rd3, %rd2;
	cvta.to.global.u64 	%rd4, %rd1;
	mul.wide.s32 	%rd5, %r1, 4;
	add.s64 	%rd6, %rd3, %rd5;
	ld.global.nc.f32 	%f1, [%rd6];
	add.s64 	%rd7, %rd4, %rd5;
	ld.global.f32 	%f2, [%rd7];
	add.f32 	%f3, %f1, %f2;
	st.global.f32 	[%rd7], %f3;
$L__BB0_2:
	ret;

}
	// .globl	_Z24residual_add_vec4_kernelPfPKfi
.visible .entry _Z24residual_add_vec4_kernelPfPKfi(
	.param .u64 .ptr .align 1 _Z24residual_add_vec4_kernelPfPKfi_param_0,
	.param .u64 .ptr .align 1 _Z24residual_add_vec4_kernelPfPKfi_param_1,
	.param .u32 _Z24residual_add_vec4_kernelPfPKfi_param_2
)
{
	.reg .pred 	%p<6>;
	.reg .b32 	%r<16>;
	.reg .b32 	%f<16>;
	.reg .b64 	%rd<11>;

	ld.param.u64 	%rd3, [_Z24residual_add_vec4_kernelPfPKfi_param_0];
	ld.param.u64 	%rd4, [_Z24residual_add_vec4_kernelPfPKfi_param_1];
	ld.param.u32 	%r6, [_Z24residual_add_vec4_kernelPfPKfi_param_2];
	cvta.to.global.u64 	%rd1, %rd3;
	cvta.to.global.u64 	%rd2, %rd4;
	mov.u32 	%r7, %ctaid.x;
	mov.u32 	%r8, %ntid.x;
	mov.u32 	%r9, %tid.x;
	mad.lo.s32 	%r10, %r7, %r8, %r9;
	shl.b32 	%r14, %r10, 2;
	or.b32  	%r11, %r14, 3;
	setp.ge.s32 	%p1, %r11, %r6;
	@%p1 bra 	$L__BB1_2;
	mul.wide.s32 	%rd8, %r14, 4;
	add.s64 	%rd9, %rd1, %rd8;
	ld.global.v4.f32 	{%f4, %f5, %f6, %f7}, [%rd9];
	add.s64 	%rd10, %rd2, %rd8;
	ld.global.nc.v4.f32 	{%f8, %f9, %f10, %f11}, [%rd10];
	add.f32 	%f12, %f4, %f8;
	add.f32 	%f13, %f5, %f9;
	add.f32 	%f14, %f6, %f10;
	add.f32 	%f15, %f7, %f11;
	st.global.v4.f32 	[%rd9], {%f12, %f13, %f14, %f15};
	bra.uni 	$L__BB1_5;
$L__BB1_2:
	setp.ge.s32 	%p2, %r14, %r6;
	@%p2 bra 	$L__BB1_5;
	mov.b32 	%r15, 1;
$L__BB1_4:
	add.s32 	%r13, %r15, -1;
	mul.wide.s32 	%rd5, %r14, 4;
	add.s64 	%rd6, %rd1, %rd5;
	add.s64 	%rd7, %rd2, %rd5;
	ld.global.nc.f32 	%f1, [%rd7];
	ld.global.f32 	%f2, [%rd6];
	add.f32 	%f3, %f1, %f2;
	st.global.f32 	[%rd6], %f3;
	setp.lt.u32 	%p3, %r13, 3;
	add.s32 	%r14, %r14, 1;
	setp.lt.s32 	%p4, %r14, %r6;
	and.pred  	%p5, %p3, %p4;
	add.s32 	%r15, %r15, 1;
	@%p5 bra 	$L__BB1_4;
$L__BB1_5:
	ret;

}
	// .globl	_Z25residual_add_scale_kernelPfPKffi
.visible .entry _Z25residual_add_scale_kernelPfPKffi(
	.param .u64 .ptr .align 1 _Z25residual_add_scale_kernelPfPKffi_param_0,
	.param .u64 .ptr .align 1 _Z25residual_add_scale_kernelPfPKffi_param_1,
	.param .f32 _Z25residual_add_scale_kernelPfPKffi_param_2,
	.param .u32 _Z25residual_add_scale_kernelPfPKffi_param_3
)
{
	.reg .pred 	%p<2>;
	.reg .b32 	%r<6>;
	.reg .b32 	%f<5>;
	.reg .b64 	%rd<8>;

	ld.param.u64 	%rd1, [_Z25residual_add_scale_kernelPfPKffi_param_0];
	ld.param.u64 	%rd2, [_Z25residual_add_scale_kernelPfPKffi_param_1];
	ld.param.f32 	%f1, [_Z25residual_add_scale_kernelPfPKffi_param_2];
	ld.param.u32 	%r2, [_Z25residual_add_scale_kernelPfPKffi_param_3];
	mov.u32 	%r3, %ctaid.x;
	mov.u32 	%r4, %ntid.x;
	mov.u32 	%r5, %tid.x;
	mad.lo.s32 	%r1, %r3, %r4, %r5;
	setp.ge.s32 	%p1, %r1, %r2;
	@%p1 bra 	$L__BB2_2;
	cvta.to.global.u64 	%rd3, %rd2;
	cvta.to.global.u64 	%rd4, %rd1;
	mul.wide.s32 	%rd5, %r1, 4;
	add.s64 	%rd6, %rd3, %rd5;
	ld.global.nc.f32 	%f2, [%rd6];
	add.s64 	%rd7, %rd4, %rd5;
	ld.global.f32 	%f3, [%rd7];
	fma.rn.f32 	%f4, %f1, %f2, %f3;
	st.global.f32 	[%rd7], %f4;
$L__BB2_2:
	ret;

}
	// .globl	_Z23residual_add_out_kernelPfPKfS1_i
.visible .entry _Z23residual_add_out_kernelPfPKfS1_i(
	.param .u64 .ptr .align 1 _Z23residual_add_out_kernelPfPKfS1_i_param_0,
	.param .u64 .ptr .align 1 _Z23residual_add_out_kernelPfPKfS1_i_param_1,
	.param .u64 .ptr .align 1 _Z23residual_add_out_kernelPfPKfS1_i_param_2,
	.param .u32 _Z23residual_add_out_kernelPfPKfS1_i_param_3
)
{
	.reg .pred 	%p<2>;
	.reg .b32 	%r<6>;
	.reg .b32 	%f<4>;
	.reg .b64 	%rd<11>;

	ld.param.u64 	%rd1, [_Z23residual_add_out_kernelPfPKfS1_i_param_0];
	ld.param.u64 	%rd2, [_Z23residual_add_out_kernelPfPKfS1_i_param_1];
	ld.param.u64 	%rd3, [_Z23residual_add_out_kernelPfPKfS1_i_param_2];
	ld.param.u32 	%r2, [_Z23residual_add_out_kernelPfPKfS1_i_param_3];
	mov.u32 	%r3, %ctaid.x;
	mov.u32 	%r4, %ntid.x;
	mov.u32 	%r5, %tid.x;
	mad.lo.s32 	%r1, %r3, %r4, %r5;
	setp.ge.s32 	%p1, %r1, %r2;
	@%p1 bra 	$L__BB3_2;
	cvta.to.global.u64 	%rd4, %rd2;
	cvta.to.global.u64 	%rd5, %rd3;
	cvta.to.global.u64 	%rd6, %rd1;
	mul.wide.s32 	%rd7, %r1, 4;
	add.s64 	%rd8, %rd4, %rd7;
	ld.global.nc.f32 	%f1, [%rd8];
	add.s64 	%rd9, %rd5, %rd7;
	ld.global.nc.f32 	%f2, [%rd9];
	add.f32 	%f3, %f1, %f2;
	add.s64 	%rd10, %rd6, %rd7;
	st.global.f32 	[%rd10], %f3;
$L__BB3_2:
	ret;

}
	// .globl	_Z28residual_add_out_vec4_kernelPfPKfS1_i
.visible .entry _Z28residual_add_out_vec4_kernelPfPKfS1_i(
	.param .u64 .ptr .align 1 _Z28residual_add_out_vec4_kernelPfPKfS1_i_param_0,
	.param .u64 .ptr .align 1 _Z28residual_add_out_vec4_kernelPfPKfS1_i_param_1,
	.param .u64 .ptr .align 1 _Z28residual_add_out_vec4_kernelPfPKfS1_i_param_2,
	.param .u32 _Z28residual_add_out_vec4_kernelPfPKfS1_i_param_3
)
{
	.reg .pred 	%p<6>;
	.reg .b32 	%r<16>;
	.reg .b32 	%f<16>;
	.reg .b64 	%rd<15>;

	ld.param.u64 	%rd4, [_Z28residual_add_out_vec4_kernelPfPKfS1_i_param_0];
	ld.param.u64 	%rd5, [_Z28residual_add_out_vec4_kernelPfPKfS1_i_param_1];
	ld.param.u64 	%rd6, [_Z28residual_add_out_vec4_kernelPfPKfS1_i_param_2];
	ld.param.u32 	%r6, [_Z28residual_add_out_vec4_kernelPfPKfS1_i_param_3];
	cvta.to.global.u64 	%rd1, %rd4;
	cvta.to.global.u64 	%rd2, %rd6;
	cvta.to.global.u64 	%rd3, %rd5;
	mov.u32 	%r7, %ctaid.x;
	mov.u32 	%r8, %ntid.x;
	mov.u32 	%r9, %tid.x;
	mad.lo.s32 	%r10, %r7, %r8, %r9;
	shl.b32 	%r14, %r10, 2;
	or.b32  	%r11, %r14, 3;
	setp.ge.s32 	%p1, %r11, %r6;
	@%p1 bra 	$L__BB4_2;
	mul.wide.s32 	%rd11, %r14, 4;
	add.s64 	%rd12, %rd3, %rd11;
	ld.global.nc.v4.f32 	{%f4, %f5, %f6, %f7}, [%rd12];
	add.s64 	%rd13, %rd2, %rd11;
	ld.global.nc.v4.f32 	{%f8, %f9, %f10, %f11}, [%rd13];
	add.f32 	%f12, %f4, %f8;
	add.f32 	%f13, %f5, %f9;
	add.f32 	%f14, %f6, %f10;
	add.f32 	%f15, %f7, %f11;
	add.s64 	%rd14, %rd1, %rd11;
	st.global.v4.f32 	[%rd14], {%f12, %f13, %f14, %f15};
	bra.uni 	$L__BB4_5;
$L__BB4_2:
	setp.ge.s32 	%p2, %r14, %r6;
	@%p2 bra 	$L__BB4_5;
	mov.b32 	%r15, 1;
$L__BB4_4:
	add.s32 	%r13, %r15, -1;
	mul.wide.s32 	%rd7, %r14, 4;
	add.s64 	%rd8, %rd1, %rd7;
	add.s64 	%rd9, %rd2, %rd7;
	add.s64 	%rd10, %rd3, %rd7;
	ld.global.nc.f32 	%f1, [%rd10];
	ld.global.nc.f32 	%f2, [%rd9];
	add.f32 	%f3, %f1, %f2;
	st.global.f32 	[%rd8], %f3;
	setp.lt.u32 	%p3, %r13, 3;
	add.s32 	%r14, %r14, 1;
	setp.lt.s32 	%p4, %r14, %r6;
	and.pred  	%p5, %p3, %p4;
	add.s32 	%r15, %r15, 1;
	@%p5 bra 	$L__BB4_4;
$L__BB4_5:
	ret;

}
	// .globl	_Z27residual_add_rmsnorm_kernelPfS_PKfS1_S1_iif
.visible .entry _Z27residual_add_rmsnorm_kernelPfS_PKfS1_S1_iif(
	.param .u64 .ptr .align 1 _Z27residual_add_rmsnorm_kernelPfS_PKfS1_S1_iif_param_0,
	.param .u64 .ptr .align 1 _Z27residual_add_rmsnorm_kernelPfS_PKfS1_S1_iif_param_1,
	.param .u64 .ptr .align 1 _Z27residual_add_rmsnorm_kernelPfS_PKfS1_S1_iif_param_2,
	.param .u64 .ptr .align 1 _Z27residual_add_rmsnorm_kernelPfS_PKfS1_S1_iif_param_3,
	.param .u64 .ptr .align 1 _Z27residual_add_rmsnorm_kernelPfS_PKfS1_S1_iif_param_4,
	.param .u32 _Z27residual_add_rmsnorm_kernelPfS_PKfS1_S1_iif_param_5,
	.param .u32 _Z27residual_add_rmsnorm_kernelPfS_PKfS1_S1_iif_param_6,
	.param .f32 _Z27residual_add_rmsnorm_kernelPfS_PKfS1_S1_iif_param_7
)
{
	.reg .pred 	%p<22>;
	.reg .b32 	%r<47>;
	.reg .b32 	%f<55>;
	.reg .b64 	%rd<31>;
	// demoted variable
	.shared .align 4 .f32 _ZZ27residual_add_rmsnorm_kernelPfS_PKfS1_S1_iifE11s_rms_scale;
	ld.param.u64 	%rd7, [_Z27residual_add_rmsnorm_kernelPfS_PKfS1_S1_iif_param_0];
	ld.param.u64 	%rd8, [_Z27residual_add_rmsnorm_kernelPfS_PKfS1_S1_iif_param_1];
	ld.param.u64 	%rd9, [_Z27residual_add_rmsnorm_kernelPfS_PKfS1_S1_iif_param_2];
	ld.param.u64 	%rd10, [_Z27residual_add_rmsnorm_kernelPfS_PKfS1_S1_iif_param_3];
	ld.param.u64 	%rd11, [_Z27residual_add_rmsnorm_kernelPfS_PKfS1_S1_iif_param_4];
	ld.param.u32 	%r12, [_Z27residual_add_rmsnorm_kernelPfS_PKfS1_S1_iif_param_5];
	ld.param.u32 	%r11, [_Z27residual_add_rmsnorm_kernelPfS_PKfS1_S1_iif_param_6];
	ld.param.f32 	%f11, [_Z27residual_add_rmsnorm_kernelPfS_PKfS1_S1_iif_param_7];
	mov.u32 	%r1, %ctaid.x;
	mov.u32 	%r46, %tid.x;
	setp.ge.s32 	%p1, %r1, %r12;
	@%p1 bra 	$L__BB5_17;
	cvta.to.global.u64 	%rd12, %rd9;
	cvta.to.global.u64 	%rd13, %rd10;
	mul.lo.s32 	%r13, %r11, %r1;
	cvt.s64.s32 	%rd1, %r13;
	mul.wide.s32 	%rd14, %r13, 4;
	add.s64 	%rd2, %rd12, %rd14;
	add.s64 	%rd3, %rd13, %rd14;
	setp.ge.s32 	%p2, %r46, %r11;
	mov.f32 	%f53, 0f00000000;
	@%p2 bra 	$L__BB5_7;
	setp.eq.s64 	%p3, %rd8, 0;
	mov.u32 	%r3, %ntid.x;
	@%p3 bra 	$L__BB5_5;
	cvta.to.global.u64 	%rd4, %rd8;
	mov.f32 	%f53, 0f00000000;
	cvt.u32.u64 	%r14, %rd1;
	mov.u32 	%r45, %r46;
$L__BB5_4:
	mul.wide.s32 	%rd15, %r45, 4;
	add.s64 	%rd16, %rd2, %rd15;
	ld.global.nc.f32 	%f14, [%rd16];
	add.s64 	%rd17, %rd3, %rd15;
	ld.global.nc.f32 	%f15, [%rd17];
	add.f32 	%f16, %f14, %f15;
	add.s32 	%r15, %r45, %r14;
	mul.wide.s32 	%rd18, %r15, 4;
	add.s64 	%rd19, %rd4, %rd18;
	st.global.f32 	[%rd19], %f16;
	fma.rn.f32 	%f53, %f16, %f16, %f53;
	add.s32 	%r45, %r45, %r3;
	setp.lt.s32 	%p4, %r45, %r11;
	@%p4 bra 	$L__BB5_4;
	bra.uni 	$L__BB5_7;
$L__BB5_5:
	mov.f32 	%f53, 0f00000000;
	mov.u32 	%r44, %r46;
$L__BB5_6:
	mul.wide.s32 	%rd20, %r44, 4;
	add.s64 	%rd21, %rd2, %rd20;
	ld.global.nc.f32 	%f18, [%rd21];
	add.s64 	%rd22, %rd3, %rd20;
	ld.global.nc.f32 	%f19, [%rd22];
	add.f32 	%f20, %f18, %f19;
	fma.rn.f32 	%f53, %f20, %f20, %f53;
	add.s32 	%r44, %r44, %r3;
	setp.lt.s32 	%p5, %r44, %r11;
	@%p5 bra 	$L__BB5_6;
$L__BB5_7:
	mov.b32 	%r16, %f53;
	shfl.sync.down.b32	%r17|%p6, %r16, 16, 31, -1;
	mov.b32 	%f21, %r17;
	add.f32 	%f22, %f53, %f21;
	mov.b32 	%r18, %f22;
	shfl.sync.down.b32	%r19|%p7, %r18, 8, 31, -1;
	mov.b32 	%f23, %r19;
	add.f32 	%f24, %f22, %f23;
	mov.b32 	%r20, %f24;
	shfl.sync.down.b32	%r21|%p8, %r20, 4, 31, -1;
	mov.b32 	%f25, %r21;
	add.f32 	%f26, %f24, %f25;
	mov.b32 	%r22, %f26;
	shfl.sync.down.b32	%r23|%p9, %r22, 2, 31, -1;
	mov.b32 	%f27, %r23;
	add.f32 	%f28, %f26, %f27;
	mov.b32 	%r24, %f28;
	shfl.sync.down.b32	%r25|%p10, %r24, 1, 31, -1;
	mov.b32 	%f29, %r25;
	add.f32 	%f6, %f28, %f29;
	and.b32  	%r26, %r46, 31;
	mov.u32 	%r8, %ntid.x;
	setp.ne.s32 	%p11, %r26, 0;
	@%p11 bra 	$L__BB5_9;
	shr.u32 	%r27, %r46, 3;
	mov.u32 	%r28, shared;
	add.s32 	%r29, %r28, %r27;
	st.shared.f32 	[%r29], %f6;
$L__BB5_9:
	bar.sync 	0;
	shr.u32 	%r30, %r8, 5;
	setp.ge.u32 	%p12, %r46, %r30;
	mov.f32 	%f54, 0f00000000;
	@%p12 bra 	$L__BB5_11;
	shl.b32 	%r31, %r46, 2;
	mov.u32 	%r32, shared;
	add.s32 	%r33, %r32, %r31;
	ld.shared.f32 	%f54, [%r33];
$L__BB5_11:
	setp.gt.u32 	%p13, %r46, 31;
	@%p13 bra 	$L__BB5_14;
	mov.b32 	%r34, %f54;
	shfl.sync.down.b32	%r35|%p14, %r34, 16, 31, -1;
	mov.b32 	%f31, %r35;
	add.f32 	%f32, %f54, %f31;
	mov.b32 	%r36, %f32;
	shfl.sync.down.b32	%r37|%p15, %r36, 8, 31, -1;
	mov.b32 	%f33, %r37;
	add.f32 	%f34, %f32, %f33;
	mov.b32 	%r38, %f34;
	shfl.sync.down.b32	%r39|%p16, %r38, 4, 31, -1;
	mov.b32 	%f35, %r39;
	add.f32 	%f36, %f34, %f35;
	mov.b32 	%r40, %f36;
	shfl.sync.down.b32	%r41|%p17, %r40, 2, 31, -1;
	mov.b32 	%f37, %r41;
	add.f32 	%f38, %f36, %f37;
	mov.b32 	%r42, %f38;
	shfl.sync.down.b32	%r43|%p18, %r42, 1, 31, -1;
	mov.b32 	%f39, %r43;
	add.f32 	%f9, %f38, %f39;
	setp.ne.s32 	%p19, %r46, 0;
	@%p19 bra 	$L__BB5_14;
	cvt.rn.f32.s32 	%f40, %r11;
	div.rn.f32 	%f41, %f9, %f40;
	add.f32 	%f42, %f11, %f41;
	sqrt.rn.f32 	%f43, %f42;
	rcp.rn.f32 	%f44, %f43;
	st.shared.f32 	[_ZZ27residual_add_rmsnorm_kernelPfS_PKfS1_S1_iifE11s_rms_scale], %f44;
$L__BB5_14:
	setp.ge.s32 	%p20, %r46, %r11;
	bar.sync 	0;
	@%p20 bra 	$L__BB5_17;
	ld.shared.f32 	%f10, [_ZZ27residual_add_rmsnorm_kernelPfS_PKfS1_S1_iifE11s_rms_scale];
	cvta.to.global.u64 	%rd5, %rd11;
	cvta.to.global.u64 	%rd6, %rd7;
$L__BB5_16:
	cvt.s64.s32 	%rd23, %r46;
	mul.wide.s32 	%rd24, %r46, 4;
	add.s64 	%rd25, %rd2, %rd24;
	ld.global.nc.f32 	%f45, [%rd25];
	add.s64 	%rd26, %rd3, %rd24;
	ld.global.nc.f32 	%f46, [%rd26];
	add.f32 	%f47, %f45, %f46;
	mul.f32 	%f48, %f10, %f47;
	add.s64 	%rd27, %rd5, %rd24;
	ld.global.nc.f32 	%f49, [%rd27];
	mul.f32 	%f50, %f49, %f48;
	add.s64 	%rd28, %rd23, %rd1;
	shl.b64 	%rd29, %rd28, 2;
	add.s64 	%rd30, %rd6, %rd29;
	st.global.f32 	[%rd30], %f50;
	add.s32 	%r46, %r46, %r8;
	setp.lt.s32 	%p21, %r46, %r11;
	@%p21 bra 	$L__BB5_16;
$L__BB5_17:
	ret;

}
	// .globl	_Z32residual_add_rmsnorm_vec4_kernelPfPKfS1_S1_iif
.visible .entry _Z32residual_add_rmsnorm_vec4_kernelPfPKfS1_S1_iif(
	.param .u64 .ptr .align 1 _Z32residual_add_rmsnorm_vec4_kernelPfPKfS1_S1_iif_param_0,
	.param .u64 .ptr .align 1 _Z32residual_add_rmsnorm_vec4_kernelPfPKfS1_S1_iif_param_1,
	.param .u64 .ptr .align 1 _Z32residual_add_rmsnorm_vec4_kernelPfPKfS1_S1_iif_param_2,
	.param .u64 .ptr .align 1 _Z32residual_add_rmsnorm_vec4_kernelPfPKfS1_S1_iif_param_3,
	.param .u32 _Z32residual_add_rmsnorm_vec4_kernelPfPKfS1_S1_iif_param_4,
	.param .u32 _Z32residual_add_rmsnorm_vec4_kernelPfPKfS1_S1_iif_param_5,
	.param .f32 _Z32residual_add_rmsnorm_vec4_kernelPfPKfS1_S1_iif_param_6
)
{
	.reg .pred 	%p<32>;
	.reg .b32 	%r<125>;
	.reg .b32 	%f<260>;
	.reg .b64 	%rd<71>;
	// demoted variable
	.shared .align 4 .f32 _ZZ32residual_add_rmsnorm_vec4_kernelPfPKfS1_S1_iifE11s_rms_scale;
	ld.param.u64 	%rd13, [_Z32residual_add_rmsnorm_vec4_kernelPfPKfS1_S1_iif_param_0];
	ld.param.u64 	%rd14, [_Z32residual_add_rmsnorm_vec4_kernelPfPKfS1_S1_iif_param_1];
	ld.param.u64 	%rd15, [_Z32residual_add_rmsnorm_vec4_kernelPfPKfS1_S1_iif_param_2];
	ld.param.u64 	%rd16, [_Z32residual_add_rmsnorm_vec4_kernelPfPKfS1_S1_iif_param_3];
	ld.param.u32 	%r50, [_Z32residual_add_rmsnorm_vec4_kernelPfPKfS1_S1_iif_param_4];
	ld.param.u32 	%r49, [_Z32residual_add_rmsnorm_vec4_kernelPfPKfS1_S1_iif_param_5];
	ld.param.f32 	%f16, [_Z32residual_add_rmsnorm_vec4_kernelPfPKfS1_S1_iif_param_6];
	cvta.to.global.u64 	%rd1, %rd16;
	mov.u32 	%r1, %ctaid.x;
	mov.u32 	%r123, %tid.x;
	setp.ge.s32 	%p1, %r1, %r50;
	@%p1 bra 	$L__BB6_27;
	cvta.to.global.u64 	%rd2, %rd14;
	cvta.to.global.u64 	%rd3, %rd15;
	cvta.to.global.u64 	%rd17, %rd13;
	mul.lo.s32 	%r3, %r49, %r1;
	mul.wide.s32 	%rd18, %r3, 4;
	add.s64 	%rd4, %rd2, %rd18;
	add.s64 	%rd5, %rd3, %rd18;
	add.s64 	%rd6, %rd17, %rd18;
	shr.s32 	%r51, %r49, 31;
	shr.u32 	%r52, %r51, 30;
	add.s32 	%r53, %r49, %r52;
	shr.s32 	%r4, %r53, 2;
	setp.ge.s32 	%p2, %r123, %r4;
	mov.f32 	%f256, 0f00000000;
	@%p2 bra 	$L__BB6_8;
	mov.u32 	%r5, %ntid.x;
	add.s32 	%r54, %r123, %r5;
	max.u32 	%r55, %r4, %r54;
	setp.lt.u32 	%p3, %r54, %r4;
	selp.u32 	%r56, 1, 0, %p3;
	add.s32 	%r57, %r54, %r56;
	sub.s32 	%r58, %r55, %r57;
	div.u32 	%r59, %r58, %r5;
	add.s32 	%r6, %r59, %r56;
	and.b32  	%r60, %r6, 3;
	setp.eq.s32 	%p4, %r60, 3;
	mov.f32 	%f256, 0f00000000;
	mov.u32 	%r112, %r123;
	@%p4 bra 	$L__BB6_5;
	mul.wide.u32 	%rd19, %r123, 16;
	add.s64 	%rd69, %rd19, %rd18;
	add.s32 	%r61, %r6, 1;
	and.b32  	%r62, %r61, 3;
	neg.s32 	%r110, %r62;
	mov.f32 	%f256, 0f00000000;
	mul.wide.u32 	%rd23, %r5, 16;
	mov.u32 	%r112, %r123;
$L__BB6_4:
	.pragma "nounroll";
	add.s64 	%rd21, %rd2, %rd69;
	ld.global.nc.v4.f32 	{%f21, %f22, %f23, %f24}, [%rd21];
	add.s64 	%rd22, %rd3, %rd69;
	ld.global.nc.v4.f32 	{%f25, %f26, %f27, %f28}, [%rd22];
	add.f32 	%f29, %f21, %f25;
	add.f32 	%f30, %f22, %f26;
	add.f32 	%f31, %f23, %f27;
	add.f32 	%f32, %f24, %f28;
	fma.rn.f32 	%f33, %f29, %f29, %f256;
	fma.rn.f32 	%f34, %f30, %f30, %f33;
	fma.rn.f32 	%f35, %f31, %f31, %f34;
	fma.rn.f32 	%f256, %f32, %f32, %f35;
	add.s32 	%r112, %r112, %r5;
	add.s64 	%rd69, %rd69, %rd23;
	add.s32 	%r110, %r110, 1;
	setp.ne.s32 	%p5, %r110, 0;
	@%p5 bra 	$L__BB6_4;
$L__BB6_5:
	setp.lt.u32 	%p6, %r6, 3;
	@%p6 bra 	$L__BB6_8;
	shl.b32 	%r63, %r5, 1;
	add.s32 	%r115, %r112, %r63;
	shl.b32 	%r14, %r5, 2;
	mad.lo.s32 	%r114, %r5, 3, %r112;
	add.s32 	%r113, %r5, %r112;
$L__BB6_7:
	mul.wide.u32 	%rd24, %r112, 16;
	add.s64 	%rd25, %rd4, %rd24;
	ld.global.nc.v4.f32 	{%f36, %f37, %f38, %f39}, [%rd25];
	add.s64 	%rd26, %rd5, %rd24;
	ld.global.nc.v4.f32 	{%f40, %f41, %f42, %f43}, [%rd26];
	add.f32 	%f44, %f36, %f40;
	add.f32 	%f45, %f37, %f41;
	add.f32 	%f46, %f38, %f42;
	add.f32 	%f47, %f39, %f43;
	fma.rn.f32 	%f48, %f44, %f44, %f256;
	fma.rn.f32 	%f49, %f45, %f45, %f48;
	fma.rn.f32 	%f50, %f46, %f46, %f49;
	fma.rn.f32 	%f51, %f47, %f47, %f50;
	add.s32 	%r64, %r112, %r5;
	mul.wide.u32 	%rd27, %r113, 16;
	add.s64 	%rd28, %rd4, %rd27;
	ld.global.nc.v4.f32 	{%f52, %f53, %f54, %f55}, [%rd28];
	add.s64 	%rd29, %rd5, %rd27;
	ld.global.nc.v4.f32 	{%f56, %f57, %f58, %f59}, [%rd29];
	add.f32 	%f60, %f52, %f56;
	add.f32 	%f61, %f53, %f57;
	add.f32 	%f62, %f54, %f58;
	add.f32 	%f63, %f55, %f59;
	fma.rn.f32 	%f64, %f60, %f60, %f51;
	fma.rn.f32 	%f65, %f61, %f61, %f64;
	fma.rn.f32 	%f66, %f62, %f62, %f65;
	fma.rn.f32 	%f67, %f63, %f63, %f66;
	add.s32 	%r65, %r64, %r5;
	mul.wide.u32 	%rd30, %r115, 16;
	add.s64 	%rd31, %rd4, %rd30;
	ld.global.nc.v4.f32 	{%f68, %f69, %f70, %f71}, [%rd31];
	add.s64 	%rd32, %rd5, %rd30;
	ld.global.nc.v4.f32 	{%f72, %f73, %f74, %f75}, [%rd32];
	add.f32 	%f76, %f68, %f72;
	add.f32 	%f77, %f69, %f73;
	add.f32 	%f78, %f70, %f74;
	add.f32 	%f79, %f71, %f75;
	fma.rn.f32 	%f80, %f76, %f76, %f67;
	fma.rn.f32 	%f81, %f77, %f77, %f80;
	fma.rn.f32 	%f82, %f78, %f78, %f81;
	fma.rn.f32 	%f83, %f79, %f79, %f82;
	add.s32 	%r66, %r65, %r5;
	mul.wide.u32 	%rd33, %r114, 16;
	add.s64 	%rd34, %rd4, %rd33;
	ld.global.nc.v4.f32 	{%f84, %f85, %f86, %f87}, [%rd34];
	add.s64 	%rd35, %rd5, %rd33;
	ld.global.nc.v4.f32 	{%f88, %f89, %f90, %f91}, [%rd35];
	add.f32 	%f92, %f84, %f88;
	add.f32 	%f93, %f85, %f89;
	add.f32 	%f94, %f86, %f90;
	add.f32 	%f95, %f87, %f91;
	fma.rn.f32 	%f96, %f92, %f92, %f83;
	fma.rn.f32 	%f97, %f93, %f93, %f96;
	fma.rn.f32 	%f98, %f94, %f94, %f97;
	fma.rn.f32 	%f256, %f95, %f95, %f98;
	add.s32 	%r112, %r66, %r5;
	add.s32 	%r115, %r115, %r14;
	add.s32 	%r114, %r114, %r14;
	add.s32 	%r113, %r113, %r14;
	setp.lt.s32 	%p7, %r112, %r4;
	@%p7 bra 	$L__BB6_7;
$L__BB6_8:
	shl.b32 	%r67, %r4, 2;
	add.s32 	%r124, %r67, %r123;
	setp.ge.s32 	%p8, %r124, %r49;
	@%p8 bra 	$L__BB6_11;
	mov.u32 	%r26, %ntid.x;
	mov.u32 	%r117, %r124;
$L__BB6_10:
	mul.wide.s32 	%rd36, %r117, 4;
	add.s64 	%rd37, %rd4, %rd36;
	ld.global.nc.f32 	%f99, [%rd37];
	add.s64 	%rd38, %rd5, %rd36;
	ld.global.nc.f32 	%f100, [%rd38];
	add.f32 	%f101, %f99, %f100;
	fma.rn.f32 	%f256, %f101, %f101, %f256;
	add.s32 	%r117, %r117, %r26;
	setp.lt.s32 	%p9, %r117, %r49;
	@%p9 bra 	$L__BB6_10;
$L__BB6_11:
	mov.b32 	%r68, %f256;
	shfl.sync.down.b32	%r69|%p10, %r68, 16, 31, -1;
	mov.b32 	%f102, %r69;
	add.f32 	%f103, %f256, %f102;
	mov.b32 	%r70, %f103;
	shfl.sync.down.b32	%r71|%p11, %r70, 8, 31, -1;
	mov.b32 	%f104, %r71;
	add.f32 	%f105, %f103, %f104;
	mov.b32 	%r72, %f105;
	shfl.sync.down.b32	%r73|%p12, %r72, 4, 31, -1;
	mov.b32 	%f106, %r73;
	add.f32 	%f107, %f105, %f106;
	mov.b32 	%r74, %f107;
	shfl.sync.down.b32	%r75|%p13, %r74, 2, 31, -1;
	mov.b32 	%f108, %r75;
	add.f32 	%f109, %f107, %f108;
	mov.b32 	%r76, %f109;
	shfl.sync.down.b32	%r77|%p14, %r76, 1, 31, -1;
	mov.b32 	%f110, %r77;
	add.f32 	%f11, %f109, %f110;
	and.b32  	%r78, %r123, 31;
	mov.u32 	%r29, %ntid.x;
	setp.ne.s32 	%p15, %r78, 0;
	@%p15 bra 	$L__BB6_13;
	shr.u32 	%r79, %r123, 3;
	mov.u32 	%r80, shared;
	add.s32 	%r81, %r80, %r79;
	st.shared.f32 	[%r81], %f11;
$L__BB6_13:
	bar.sync 	0;
	shr.u32 	%r82, %r29, 5;
	setp.ge.u32 	%p16, %r123, %r82;
	mov.f32 	%f259, 0f00000000;
	@%p16 bra 	$L__BB6_15;
	shl.b32 	%r83, %r123, 2;
	mov.u32 	%r84, shared;
	add.s32 	%r85, %r84, %r83;
	ld.shared.f32 	%f259, [%r85];
$L__BB6_15:
	setp.gt.u32 	%p17, %r123, 31;
	@%p17 bra 	$L__BB6_18;
	mov.b32 	%r86, %f259;
	shfl.sync.down.b32	%r87|%p18, %r86, 16, 31, -1;
	mov.b32 	%f112, %r87;
	add.f32 	%f113, %f259, %f112;
	mov.b32 	%r88, %f113;
	shfl.sync.down.b32	%r89|%p19, %r88, 8, 31, -1;
	mov.b32 	%f114, %r89;
	add.f32 	%f115, %f113, %f114;
	mov.b32 	%r90, %f115;
	shfl.sync.down.b32	%r91|%p20, %r90, 4, 31, -1;
	mov.b32 	%f116, %r91;
	add.f32 	%f117, %f115, %f116;
	mov.b32 	%r92, %f117;
	shfl.sync.down.b32	%r93|%p21, %r92, 2, 31, -1;
	mov.b32 	%f118, %r93;
	add.f32 	%f119, %f117, %f118;
	mov.b32 	%r94, %f119;
	shfl.sync.down.b32	%r95|%p22, %r94, 1, 31, -1;
	mov.b32 	%f120, %r95;
	add.f32 	%f14, %f119, %f120;
	setp.ne.s32 	%p23, %r123, 0;
	@%p23 bra 	$L__BB6_18;
	cvt.rn.f32.s32 	%f121, %r49;
	div.rn.f32 	%f122, %f14, %f121;
	add.f32 	%f123, %f16, %f122;
	sqrt.rn.f32 	%f124, %f123;
	rcp.rn.f32 	%f125, %f124;
	st.shared.f32 	[_ZZ32residual_add_rmsnorm_vec4_kernelPfPKfS1_S1_iifE11s_rms_scale], %f125;
$L__BB6_18:
	setp.ge.s32 	%p24, %r123, %r4;
	bar.sync 	0;
	ld.shared.f32 	%f15, [_ZZ32residual_add_rmsnorm_vec4_kernelPfPKfS1_S1_iifE11s_rms_scale];
	@%p24 bra 	$L__BB6_25;
	add.s32 	%r96, %r123, %r29;
	max.u32 	%r97, %r4, %r96;
	setp.lt.u32 	%p25, %r96, %r4;
	selp.u32 	%r98, 1, 0, %p25;
	add.s32 	%r99, %r96, %r98;
	sub.s32 	%r100, %r97, %r99;
	div.u32 	%r101, %r100, %r29;
	add.s32 	%r30, %r101, %r98;
	and.b32  	%r102, %r30, 3;
	setp.eq.s32 	%p26, %r102, 3;
	@%p26 bra 	$L__BB6_22;
	add.s32 	%r103, %r30, 1;
	and.b32  	%r104, %r103, 3;
	mul.wide.u32 	%rd70, %r123, 16;
	neg.s32 	%r118, %r104;
	mad.lo.s32 	%r123, %r29, %r104, %r123;
	mul.wide.u32 	%rd43, %r29, 16;
$L__BB6_21:
	.pragma "nounroll";
	add.s64 	%rd39, %rd4, %rd70;
	ld.global.nc.v4.f32 	{%f126, %f127, %f128, %f129}, [%rd39];
	add.s64 	%rd40, %rd5, %rd70;
	ld.global.nc.v4.f32 	{%f130, %f131, %f132, %f133}, [%rd40];
	add.s64 	%rd41, %rd1, %rd70;
	ld.global.nc.v4.f32 	{%f134, %f135, %f136, %f137}, [%rd41];
	add.f32 	%f138, %f126, %f130;
	mul.f32 	%f139, %f15, %f138;
	mul.f32 	%f140, %f139, %f134;
	add.f32 	%f141, %f127, %f131;
	mul.f32 	%f142, %f15, %f141;
	mul.f32 	%f143, %f142, %f135;
	add.f32 	%f144, %f128, %f132;
	mul.f32 	%f145, %f15, %f144;
	mul.f32 	%f146, %f145, %f136;
	add.f32 	%f147, %f129, %f133;
	mul.f32 	%f148, %f15, %f147;
	mul.f32 	%f149, %f148, %f137;
	add.s64 	%rd42, %rd6, %rd70;
	st.global.v4.f32 	[%rd42], {%f140, %f143, %f146, %f149};
	add.s64 	%rd70, %rd70, %rd43;
	add.s32 	%r118, %r118, 1;
	setp.ne.s32 	%p27, %r118, 0;
	@%p27 bra 	$L__BB6_21;
$L__BB6_22:
	setp.lt.u32 	%p28, %r30, 3;
	@%p28 bra 	$L__BB6_25;
	shl.b32 	%r105, %r29, 1;
	add.s32 	%r122, %r123, %r105;
	mad.lo.s32 	%r121, %r29, 3, %r123;
	add.s32 	%r120, %r29, %r123;
$L__BB6_24:
	mul.wide.u32 	%rd44, %r123, 16;
	add.s64 	%rd45, %rd4, %rd44;
	ld.global.nc.v4.f32 	{%f150, %f151, %f152, %f153}, [%rd45];
	add.s64 	%rd46, %rd5, %rd44;
	ld.global.nc.v4.f32 	{%f154, %f155, %f156, %f157}, [%rd46];
	add.s64 	%rd47, %rd1, %rd44;
	ld.global.nc.v4.f32 	{%f158, %f159, %f160, %f161}, [%rd47];
	add.f32 	%f162, %f150, %f154;
	mul.f32 	%f163, %f15, %f162;
	mul.f32 	%f164, %f163, %f158;
	add.f32 	%f165, %f151, %f155;
	mul.f32 	%f166, %f15, %f165;
	mul.f32 	%f167, %f166, %f159;
	add.f32 	%f168, %f152, %f156;
	mul.f32 	%f169, %f15, %f168;
	mul.f32 	%f170, %f169, %f160;
	add.f32 	%f171, %f153, %f157;
	mul.f32 	%f172, %f15, %f171;
	mul.f32 	%f173, %f172, %f161;
	add.s64 	%rd48, %rd6, %rd44;
	st.global.v4.f32 	[%rd48], {%f164, %f167, %f170, %f173};
	add.s32 	%r106, %r123, %r29;
	mul.wide.u32 	%rd49, %r120, 16;
	add.s64 	%rd50, %rd4, %rd49;
	ld.global.nc.v4.f32 	{%f174, %f175, %f176, %f177}, [%rd50];
	add.s64 	%rd51, %rd5, %rd49;
	ld.global.nc.v4.f32 	{%f178, %f179, %f180, %f181}, [%rd51];
	add.s64 	%rd52, %rd1, %rd49;
	ld.global.nc.v4.f32 	{%f182, %f183, %f184, %f185}, [%rd52];
	add.f32 	%f186, %f174, %f178;
	mul.f32 	%f187, %f15, %f186;
	mul.f32 	%f188, %f187, %f182;
	add.f32 	%f189, %f175, %f179;
	mul.f32 	%f190, %f15, %f189;
	mul.f32 	%f191, %f190, %f183;
	add.f32 	%f192, %f176, %f180;
	mul.f32 	%f193, %f15, %f192;
	mul.f32 	%f194, %f193, %f184;
	add.f32 	%f195, %f177, %f181;
	mul.f32 	%f196, %f15, %f195;
	mul.f32 	%f197, %f196, %f185;
	add.s64 	%rd53, %rd6, %rd49;
	st.global.v4.f32 	[%rd53], {%f188, %f191, %f194, %f197};
	add.s32 	%r107, %r106, %r29;
	mul.wide.u32 	%rd54, %r122, 16;
	add.s64 	%rd55, %rd4, %rd54;
	ld.global.nc.v4.f32 	{%f198, %f199, %f200, %f201}, [%rd55];
	add.s64 	%rd56, %rd5, %rd54;
	ld.global.nc.v4.f32 	{%f202, %f203, %f204, %f205}, [%rd56];
	add.s64 	%rd57, %rd1, %rd54;
	ld.global.nc.v4.f32 	{%f206, %f207, %f208, %f209}, [%rd57];
	add.f32 	%f210, %f198, %f202;
	mul.f32 	%f211, %f15, %f210;
	mul.f32 	%f212, %f211, %f206;
	add.f32 	%f213, %f199, %f203;
	mul.f32 	%f214, %f15, %f213;
	mul.f32 	%f215, %f214, %f207;
	add.f32 	%f216, %f200, %f204;
	mul.f32 	%f217, %f15, %f216;
	mul.f32 	%f218, %f217, %f208;
	add.f32 	%f219, %f201, %f205;
	mul.f32 	%f220, %f15, %f219;
	mul.f32 	%f221, %f220, %f209;
	add.s64 	%rd58, %rd6, %rd54;
	st.global.v4.f32 	[%rd58], {%f212, %f215, %f218, %f221};
	add.s32 	%r108, %r107, %r29;
	mul.wide.u32 	%rd59, %r121, 16;
	add.s64 	%rd60, %rd4, %rd59;
	ld.global.nc.v4.f32 	{%f222, %f223, %f224, %f225}, [%rd60];
	add.s64 	%rd61, %rd5, %rd59;
	ld.global.nc.v4.f32 	{%f226, %f227, %f228, %f229}, [%rd61];
	add.s64 	%rd62, %rd1, %rd59;
	ld.global.nc.v4.f32 	{%f230, %f231, %f232, %f233}, [%rd62];
	add.f32 	%f234, %f222, %f226;
	mul.f32 	%f235, %f15, %f234;
	mul.f32 	%f236, %f235, %f230;
	add.f32 	%f237, %f223, %f227;
	mul.f32 	%f238, %f15, %f237;
	mul.f32 	%f239, %f238, %f231;
	add.f32 	%f240, %f224, %f228;
	mul.f32 	%f241, %f15, %f240;
	mul.f32 	%f242, %f241, %f232;
	add.f32 	%f243, %f225, %f229;
	mul.f32 	%f244, %f15, %f243;
	mul.f32 	%f245, %f244, %f233;
	add.s64 	%rd63, %rd6, %rd59;
	st.global.v4.f32 	[%rd63], {%f236, %f239, %f242, %f245};
	add.s32 	%r123, %r108, %r29;
	shl.b32 	%r109, %r29, 2;
	add.s32 	%r122, %r122, %r109;
	add.s32 	%r121, %r121, %r109;
	add.s32 	%r120, %r120, %r109;
	setp.lt.s32 	%p29, %r123, %r4;
	@%p29 bra 	$L__BB6_24;
$L__BB6_25:
	setp.ge.s32 	%p30, %r124, %r49;
	@%p30 bra 	$L__BB6_27;
$L__BB6_26:
	mul.wide.s32 	%rd64, %r124, 4;
	add.s64 	%rd65, %rd4, %rd64;
	ld.global.nc.f32 	%f246, [%rd65];
	add.s64 	%rd66, %rd5, %rd64;
	ld.global.nc.f32 	%f247, [%rd66];
	add.f32 	%f248, %f246, %f247;
	mul.f32 	%f249, %f15, %f248;
	add.s64 	%rd67, %rd1, %rd64;
	ld.global.nc.f32 	%f250, [%rd67];
	mul.f32 	%f251, %f250, %f249;
	add.s64 	%rd68, %rd6, %rd64;
	st.global.f32 	[%rd68], %f251;
	add.s32 	%r124, %r124, %r29;
	setp.lt.s32 	%p31, %r124, %r49;
	@%p31 bra 	$L__BB6_26;
$L__BB6_27:
	ret;

}


// ===== COMPILED SASS (sm_100) =====

	.target	sm_100

	.elftype	@"ET_EXEC"


//--------------------- .note.nv.tkinfo           --------------------------
	.section	.note.nv.tkinfo,"",@"SHT_NOTE"
	.sectionflags	@"SHF_NOTE_NV_TKINFO"
	.tkinfo
        /*0018*/ 	.word	0x00000002
        /*0030*/ 	.string	""
        /*0030*/ 	.string	"ptxas"
        /*0030*/ 	.string	"Cuda compilation tools, release 13.0, V13.0.88"
        /*0030*/ 	.string	"Build cuda_13.0.r13.0/compiler.36424714_0"
        /*0030*/ 	.string	"-arch sm_100 -m 64 "



//--------------------- .note.nv.cuinfo           --------------------------
	.section	.note.nv.cuinfo,"",@"SHT_NOTE"
	.sectionflags	@"SHF_NOTE_NV_CUINFO"
        /*0018*/ 	.short	0x0002
        /*001a*/ 	.short	0x0064
        /*001c*/ 	.short	0x0082
	.zero		2


//--------------------- .nv.info                  --------------------------
	.section	.nv.info,"",@"SHT_CUDA_INFO"
	.align	4


	//----- nvinfo : EIATTR_REGCOUNT
	.align		4
        /*0000*/ 	.byte	0x04, 0x2f
        /*0002*/ 	.short	(.L_1 - .L_0)
	.align		4
.L_0:
        /*0004*/ 	.word	index@(_Z19residual_add_kernelPfPKfi)
        /*0008*/ 	.word	0x0000000a


	//----- nvinfo : EIATTR_FRAME_SIZE
	.align		4
.L_1:
        /*000c*/ 	.byte	0x04, 0x11
        /*000e*/ 	.short	(.L_3 - .L_2)
	.align		4
.L_2:
        /*0010*/ 	.word	index@(_Z19residual_add_kernelPfPKfi)
        /*0014*/ 	.word	0x00000000


	//----- nvinfo : EIATTR_REGCOUNT
	.align		4
.L_3:
        /*0018*/ 	.byte	0x04, 0x2f
        /*001a*/ 	.short	(.L_5 - .L_4)
	.align		4
.L_4:
        /*001c*/ 	.word	index@(_Z24residual_add_vec4_kernelPfPKfi)
        /*0020*/ 	.word	0x00000010


	//----- nvinfo : EIATTR_FRAME_SIZE
	.align		4
.L_5:
        /*0024*/ 	.byte	0x04, 0x11
        /*0026*/ 	.short	(.L_7 - .L_6)
	.align		4
.L_6:
        /*0028*/ 	.word	index@(_Z24residual_add_vec4_kernelPfPKfi)
        /*002c*/ 	.word	0x00000000


	//----- nvinfo : EIATTR_REGCOUNT
	.align		4
.L_7:
        /*0030*/ 	.byte	0x04, 0x2f
        /*0032*/ 	.short	(.L_9 - .L_8)
	.align		4
.L_8:
        /*0034*/ 	.word	index@(_Z25residual_add_scale_kernelPfPKffi)
        /*0038*/ 	.word	0x0000000a


	//----- nvinfo : EIATTR_FRAME_SIZE
	.align		4
.L_9:
        /*003c*/ 	.byte	0x04, 0x11
        /*003e*/ 	.short	(.L_11 - .L_10)
	.align		4
.L_10:
        /*0040*/ 	.word	index@(_Z25residual_add_scale_kernelPfPKffi)
        /*0044*/ 	.word	0x00000000


	//----- nvinfo : EIATTR_REGCOUNT
	.align		4
.L_11:
        /*0048*/ 	.byte	0x04, 0x2f
        /*004a*/ 	.short	(.L_13 - .L_12)
	.align		4
.L_12:
        /*004c*/ 	.word	index@(_Z23residual_add_out_kernelPfPKfS1_i)
        /*0050*/ 	.word	0x0000000c


	//----- nvinfo : EIATTR_FRAME_SIZE
	.align		4
.L_13:
        /*0054*/ 	.byte	0x04, 0x11
        /*0056*/ 	.short	(.L_15 - .L_14)
	.align		4
.L_14:
        /*0058*/ 	.word	index@(_Z23residual_add_out_kernelPfPKfS1_i)
        /*005c*/ 	.word	0x00000000


	//----- nvinfo : EIATTR_REGCOUNT
	.align		4
.L_15:
        /*0060*/ 	.byte	0x04, 0x2f
        /*0062*/ 	.short	(.L_17 - .L_16)
	.align		4
.L_16:
        /*0064*/ 	.word	index@(_Z28residual_add_out_vec4_kernelPfPKfS1_i)
        /*0068*/ 	.word	0x00000014


	//----- nvinfo : EIATTR_FRAME_SIZE
	.align		4
.L_17:
        /*006c*/ 	.byte	0x04, 0x11
        /*006e*/ 	.short	(.L_19 - .L_18)
	.align		4
.L_18:
        /*0070*/ 	.word	index@(_Z28residual_add_out_vec4_kernelPfPKfS1_i)
        /*0074*/ 	.word	0x00000000


	//----- nvinfo : EIATTR_REGCOUNT
	.align		4
.L_19:
        /*0078*/ 	.byte	0x04, 0x2f
        /*007a*/ 	.short	(.L_21 - .L_20)
	.align		4
.L_20:
        /*007c*/ 	.word	index@(_Z27residual_add_rmsnorm_kernelPfS_PKfS1_S1_iif)
        /*0080*/ 	.word	0x00000019


	//----- nvinfo : EIATTR_FRAME_SIZE
	.align		4
.L_21:
        /*0084*/ 	.byte	0x04, 0x11
        /*0086*/ 	.short	(.L_23 - .L_22)
	.align		4
.L_22:
        /*0088*/ 	.word	index@($__internal_5_$__cuda_sm3x_div_rn_noftz_f32_slowpath)
        /*008c*/ 	.word	0x00000000


	//----- nvinfo : EIATTR_FRAME_SIZE
	.align		4
.L_23:
        /*0090*/ 	.byte	0x04, 0x11
        /*0092*/ 	.short	(.L_25 - .L_24)
	.align		4
.L_24:
        /*0094*/ 	.word	index@($__internal_4_$__cuda_sm20_sqrt_rn_f32_slowpath)
        /*0098*/ 	.word	0x00000000


	//----- nvinfo : EIATTR_FRAME_SIZE
	.align		4
.L_25:
        /*009c*/ 	.byte	0x04, 0x11
        /*009e*/ 	.short	(.L_27 - .L_26)
	.align		4
.L_26:
        /*00a0*/ 	.word	index@($__internal_3_$__cuda_sm20_rcp_rn_f32_slowpath)
        /*00a4*/ 	.word	0x00000000


	//----- nvinfo : EIATTR_FRAME_SIZE
	.align		4
.L_27:
        /*00a8*/ 	.byte	0x04, 0x11
        /*00aa*/ 	.short	(.L_29 - .L_28)
	.align		4
.L_28:
        /*00ac*/ 	.word	index@(_Z27residual_add_rmsnorm_kernelPfS_PKfS1_S1_iif)
        /*00b0*/ 	.word	0x00000000


	//----- nvinfo : EIATTR_REGCOUNT
	.align		4
.L_29:
        /*00b4*/ 	.byte	0x04, 0x2f
        /*00b6*/ 	.short	(.L_31 - .L_30)
	.align		4
.L_30:
        /*00b8*/ 	.word	index@(_Z32residual_add_rmsnorm_vec4_kernelPfPKfS1_S1_iif)
        /*00bc*/ 	.word	0x00000026


	//----- nvinfo : EIATTR_FRAME_SIZE
	.align		4
.L_31:
        /*00c0*/ 	.byte	0x04, 0x11
        /*00c2*/ 	.short	(.L_33 - .L_32)
	.align		4
.L_32:
        /*00c4*/ 	.word	index@($__internal_2_$__cuda_sm3x_div_rn_noftz_f32_slowpath)
        /*00c8*/ 	.word	0x00000000


	//----- nvinfo : EIATTR_FRAME_SIZE
	.align		4
.L_33:
        /*00cc*/ 	.byte	0x04, 0x11
        /*00ce*/ 	.short	(.L_35 - .L_34)
	.align		4
.L_34:
        /*00d0*/ 	.word	index@($__internal_1_$__cuda_sm20_sqrt_rn_f32_slowpath)
        /*00d4*/ 	.word	0x00000000


	//----- nvinfo : EIATTR_FRAME_SIZE
	.align		4
.L_35:
        /*00d8*/ 	.byte	0x04, 0x11
        /*00da*/ 	.short	(.L_37 - .L_36)
	.align		4
.L_36:
        /*00dc*/ 	.word	index@($__internal_0_$__cuda_sm20_rcp_rn_f32_slowpath)
        /*00e0*/ 	.word	0x00000000


	//----- nvinfo : EIATTR_FRAME_SIZE
	.align		4
.L_37:
        /*00e4*/ 	.byte	0x04, 0x11
        /*00e6*/ 	.short	(.L_39 - .L_38)
	.align		4
.L_38:
        /*00e8*/ 	.word	index@(_Z32residual_add_rmsnorm_vec4_kernelPfPKfS1_S1_iif)
        /*00ec*/ 	.word	0x00000000


	//----- nvinfo : EIATTR_MIN_STACK_SIZE
	.align		4
.L_39:
        /*00f0*/ 	.byte	0x04, 0x12
        /*00f2*/ 	.short	(.L_41 - .L_40)
	.align		4
.L_40:
        /*00f4*/ 	.word	index@(_Z32residual_add_rmsnorm_vec4_kernelPfPKfS1_S1_iif)
        /*00f8*/ 	.word	0x00000000


	//----- nvinfo : EIATTR_MIN_STACK_SIZE
	.align		4
.L_41:
        /*00fc*/ 	.byte	0x04, 0x12
        /*00fe*/ 	.short	(.L_43 - .L_42)
	.align		4
.L_42:
        /*0100*/ 	.word	index@(_Z27residual_add_rmsnorm_kernelPfS_PKfS1_S1_iif)
        /*0104*/ 	.word	0x00000000


	//----- nvinfo : EIATTR_MIN_STACK_SIZE
	.align		4
.L_43:
        /*0108*/ 	.byte	0x04, 0x12
        /*010a*/ 	.short	(.L_45 - .L_44)
	.align		4
.L_44:
        /*010c*/ 	.word	index@(_Z28residual_add_out_vec4_kernelPfPKfS1_i)
        /*0110*/ 	.word	0x00000000


	//----- nvinfo : EIATTR_MIN_STACK_SIZE
	.align		4
.L_45:
        /*0114*/ 	.byte	0x04, 0x12
        /*0116*/ 	.short	(.L_47 - .L_46)
	.align		4
.L_46:
        /*0118*/ 	.word	index@(_Z23residual_add_out_kernelPfPKfS1_i)
        /*011c*/ 	.word	0x00000000


	//----- nvinfo : EIATTR_MIN_STACK_SIZE
	.align		4
.L_47:
        /*0120*/ 	.byte	0x04, 0x12
        /*0122*/ 	.short	(.L_49 - .L_48)
	.align		4
.L_48:
        /*0124*/ 	.word	index@(_Z25residual_add_scale_kernelPfPKffi)
        /*0128*/ 	.word	0x00000000


	//----- nvinfo : EIATTR_MIN_STACK_SIZE
	.align		4
.L_49:
        /*012c*/ 	.byte	0x04, 0x12
        /*012e*/ 	.short	(.L_51 - .L_50)
	.align		4
.L_50:
        /*0130*/ 	.word	index@(_Z24residual_add_vec4_kernelPfPKfi)
        /*0134*/ 	.word	0x00000000


	//----- nvinfo : EIATTR_MIN_STACK_SIZE
	.align		4
.L_51:
        /*0138*/ 	.byte	0x04, 0x12
        /*013a*/ 	.short	(.L_53 - .L_52)
	.align		4
.L_52:
        /*013c*/ 	.word	index@(_Z19residual_add_kernelPfPKfi)
        /*0140*/ 	.word	0x00000000
.L_53:


//--------------------- .nv.compat                --------------------------
	.section	.nv.compat,"",@"SHT_CUDA_COMPAT_INFO"
	.align	4
        /*0000*/ 	.byte	0x02, 0x09, 0x00, 0x00, 0x02, 0x02, 0x01, 0x00, 0x02, 0x05, 0x05, 0x00, 0x03, 0x07, 0x01, 0x01
        /*0010*/ 	.byte	0x02, 0x03, 0x00, 0x00, 0x02, 0x06, 0x01, 0x00, 0x04, 0x0b, 0x08, 0x00, 0x01, 0x00, 0x00, 0x00
        /*0020*/ 	.byte	0x00, 0x00, 0x00, 0x00


//--------------------- .nv.info._Z32residual_add_rmsnorm_vec4_kernelPfPKfS1_S1_iif --------------------------
	.section	.nv.info._Z32residual_add_rmsnorm_vec4_kernelPfPKfS1_S1_iif,"",@"SHT_CUDA_INFO"
	.sectionflags	@""
	.align	4


	//----- nvinfo : EIATTR_CUDA_API_VERSION
	.align		4
        /*0000*/ 	.byte	0x04, 0x37
        /*0002*/ 	.short	(.L_55 - .L_54)
.L_54:
        /*0004*/ 	.word	0x00000082


	//----- nvinfo : EIATTR_KPARAM_INFO
	.align		4
.L_55:
        /*0008*/ 	.byte	0x04, 0x17
        /*000a*/ 	.short	(.L_57 - .L_56)
.L_56:
        /*000c*/ 	.word	0x00000000
        /*0010*/ 	.short	0x0006
        /*0012*/ 	.short	0x0028
        /*0014*/ 	.byte	0x00, 0xf0, 0x11, 0x00


	//----- nvinfo : EIATTR_KPARAM_INFO
	.align		4
.L_57:
        /*0018*/ 	.byte	0x04, 0x17
        /*001a*/ 	.short	(.L_59 - .L_58)
.L_58:
        /*001c*/ 	.word	0x00000000
        /*0020*/ 	.short	0x0005
        /*0022*/ 	.short	0x0024
        /*0024*/ 	.byte	0x00, 0xf0, 0x11, 0x00


	//----- nvinfo : EIATTR_KPARAM_INFO
	.align		4
.L_59:
        /*0028*/ 	.byte	0x04, 0x17
        /*002a*/ 	.short	(.L_61 - .L_60)
.L_60:
        /*002c*/ 	.word	0x00000000
        /*0030*/ 	.short	0x0004
        /*0032*/ 	.short	0x0020
        /*0034*/ 	.byte	0x00, 0xf0, 0x11, 0x00


	//----- nvinfo : EIATTR_KPARAM_INFO
	.align		4
.L_61:
        /*0038*/ 	.byte	0x04, 0x17
        /*003a*/ 	.short	(.L_63 - .L_62)
.L_62:
        /*003c*/ 	.word	0x00000000
        /*0040*/ 	.short	0x0003
        /*0042*/ 	.short	0x0018
        /*0044*/ 	.byte	0x00, 0xf5, 0x21, 0x00


	//----- nvinfo : EIATTR_KPARAM_INFO
	.align		4
.L_63:
        /*0048*/ 	.byte	0x04, 0x17
        /*004a*/ 	.short	(.L_65 - .L_64)
.L_64:
        /*004c*/ 	.word	0x00000000
        /*0050*/ 	.short	0x0002
        /*0052*/ 	.short	0x0010
        /*0054*/ 	.byte	0x00, 0xf5, 0x21, 0x00


	//----- nvinfo : EIATTR_KPARAM_INFO
	.align		4
.L_65:
        /*0058*/ 	.byte	0x04, 0x17
        /*005a*/ 	.short	(.L_67 - .L_66)
.L_66:
        /*005c*/ 	.word	0x00000000
        /*0060*/ 	.short	0x0001
        /*0062*/ 	.short	0x0008
        /*0064*/ 	.byte	0x00, 0xf5, 0x21, 0x00


	//----- nvinfo : EIATTR_KPARAM_INFO
	.align		4
.L_67:
        /*0068*/ 	.byte	0x04, 0x17
        /*006a*/ 	.short	(.L_69 - .L_68)
.L_68:
        /*006c*/ 	.word	0x00000000
        /*0070*/ 	.short	0x0000
        /*0072*/ 	.short	0x0000
        /*0074*/ 	.byte	0x00, 0xf5, 0x21, 0x00


	//----- nvinfo : EIATTR_SPARSE_MMA_MASK
	.align		4
.L_69:
        /*0078*/ 	.byte	0x03, 0x50
        /*007a*/ 	.short	0x0000


	//----- nvinfo : EIATTR_MAXREG_COUNT
	.align		4
        /*007c*/ 	.byte	0x03, 0x1b
        /*007e*/ 	.short	0x00ff


	//----- nvinfo : EIATTR_NUM_BARRIERS
	.align		4
        /*0080*/ 	.byte	0x02, 0x4c
        /*0082*/ 	.byte	0x01
	.zero		1


	//----- nvinfo : EIATTR_MERCURY_ISA_VERSION
	.align		4
        /*0084*/ 	.byte	0x03, 0x5f
        /*0086*/ 	.short	0x0101


	//----- nvinfo : EIATTR_COOP_GROUP_MASK_REGIDS
	.align		4
        /*0088*/ 	.byte	0x04, 0x29
        /*008a*/ 	.short	(.L_71 - .L_70)


	//   ....[0]....
.L_70:
        /*008c*/ 	.word	0xffffffff


	//   ....[1]....
        /*0090*/ 	.word	0xffffffff


	//   ....[2]....
        /*0094*/ 	.word	0xffffffff


	//   ....[3]....
        /*0098*/ 	.word	0xffffffff


	//   ....[4]....
        /*009c*/ 	.word	0xffffffff


	//   ....[5]....
        /*00a0*/ 	.word	0xffffffff


	//   ....[6]....
        /*00a4*/ 	.word	0xffffffff


	//   ....[7]....
        /*00a8*/ 	.word	0xffffffff


	//   ....[8]....
        /*00ac*/ 	.word	0xffffffff


	//   ....[9]....
        /*00b0*/ 	.word	0xffffffff


	//   ....[10]....
        /*00b4*/ 	.word	0x05000006


	//   ....[11]....
        /*00b8*/ 	.word	0x05000006


	//   ....[12]....
        /*00bc*/ 	.word	0x05000006


	//   ....[13]....
        /*00c0*/ 	.word	0x05000006


	//   ....[14]....
        /*00c4*/ 	.word	0x05000006


	//----- nvinfo : EIATTR_COOP_GROUP_INSTR_OFFSETS
	.align		4
.L_71:
        /*00c8*/ 	.byte	0x04, 0x28
        /*00ca*/ 	.short	(.L_73 - .L_72)


	//   ....[0]....
.L_72:
        /*00cc*/ 	.word	0x00000a60


	//   ....[1]....
        /*00d0*/ 	.word	0x00000ad0


	//   ....[2]....
        /*00d4*/ 	.word	0x00000b20


	//   ....[3]....
        /*00d8*/ 	.word	0x00000b70


	//   ....[4]....
        /*00dc*/ 	.word	0x00000bc0


	//   ....[5]....
        /*00e0*/ 	.word	0x00000c60


	//   ....[6]....
        /*00e4*/ 	.word	0x00000c80


	//   ....[7]....
        /*00e8*/ 	.word	0x00000ca0


	//   ....[8]....
        /*00ec*/ 	.word	0x00000cc0


	//   ....[9]....
        /*00f0*/ 	.word	0x00000ce0


	//   ....[10]....
        /*00f4*/ 	.word	0x00001c90


	//   ....[11]....
        /*00f8*/ 	.word	0x00001d00


	//   ....[12]....
        /*00fc*/ 	.word	0x00001d70


	//   ....[13]....
        /*0100*/ 	.word	0x00001de0


	//   ....[14]....
        /*0104*/ 	.word	0x00001e50


	//----- nvinfo : EIATTR_VRC_CTA_INIT_COUNT
	.align		4
.L_73:
        /*0108*/ 	.byte	0x02, 0x4a
	.zero		1
	.zero		1


	//----- nvinfo : EIATTR_EXIT_INSTR_OFFSETS
	.align		4
        /*010c*/ 	.byte	0x04, 0x1c
        /*010e*/ 	.short	(.L_75 - .L_74)


	//   ....[0]....
.L_74:
        /*0110*/ 	.word	0x00000040


	//   ....[1]....
        /*0114*/ 	.word	0x00001b40


	//   ....[2]....
        /*0118*/ 	.word	0x00001c40


	//----- nvinfo : EIATTR_CRS_STACK_SIZE
	.align		4
.L_75:
        /*011c*/ 	.byte	0x04, 0x1e
        /*011e*/ 	.short	(.L_77 - .L_76)
.L_76:
        /*0120*/ 	.word	0x00000000


	//----- nvinfo : EIATTR_CBANK_PARAM_SIZE
	.align		4
.L_77:
        /*0124*/ 	.byte	0x03, 0x19
        /*0126*/ 	.short	0x002c


	//----- nvinfo : EIATTR_PARAM_CBANK
	.align		4
        /*0128*/ 	.byte	0x04, 0x0a
        /*012a*/ 	.short	(.L_79 - .L_78)
	.align		4
.L_78:
        /*012c*/ 	.word	index@(.nv.constant0._Z32residual_add_rmsnorm_vec4_kernelPfPKfS1_S1_iif)
        /*0130*/ 	.short	0x0380
        /*0132*/ 	.short	0x002c


	//----- nvinfo : EIATTR_SW_WAR
	.align		4
.L_79:
        /*0134*/ 	.byte	0x04, 0x36
        /*0136*/ 	.short	(.L_81 - .L_80)
.L_80:
        /*0138*/ 	.word	0x00000008
.L_81:


//--------------------- .nv.info._Z27residual_add_rmsnorm_kernelPfS_PKfS1_S1_iif --------------------------
	.section	.nv.info._Z27residual_add_rmsnorm_kernelPfS_PKfS1_S1_iif,"",@"SHT_CUDA_INFO"
	.sectionflags	@""
	.align	4


	//----- nvinfo : EIATTR_CUDA_API_VERSION
	.align		4
        /*0000*/ 	.byte	0x04, 0x37
        /*0002*/ 	.short	(.L_83 - .L_82)
.L_82:
        /*0004*/ 	.word	0x00000082


	//----- nvinfo : EIATTR_KPARAM_INFO
	.align		4
.L_83:
        /*0008*/ 	.byte	0x04, 0x17
        /*000a*/ 	.short	(.L_85 - .L_84)
.L_84:
        /*000c*/ 	.word	0x00000000
        /*0010*/ 	.short	0x0007
        /*0012*/ 	.short	0x0030
        /*0014*/ 	.byte	0x00, 0xf0, 0x11, 0x00


	//----- nvinfo : EIATTR_KPARAM_INFO
	.align		4
.L_85:
        /*0018*/ 	.byte	0x04, 0x17
        /*001a*/ 	.short	(.L_87 - .L_86)
.L_86:
        /*001c*/ 	.word	0x00000000
        /*0020*/ 	.short	0x0006
        /*0022*/ 	.short	0x002c
        /*0024*/ 	.byte	0x00, 0xf0, 0x11, 0x00


	//----- nvinfo : EIATTR_KPARAM_INFO
	.align		4
.L_87:
        /*0028*/ 	.byte	0x04, 0x17
        /*002a*/ 	.short	(.L_89 - .L_88)
.L_88:
        /*002c*/ 	.word	0x00000000
        /*0030*/ 	.short	0x0005
        /*0032*/ 	.short	0x0028
        /*0034*/ 	.byte	0x00, 0xf0, 0x11, 0x00


	//----- nvinfo : EIATTR_KPARAM_INFO
	.align		4
.L_89:
        /*0038*/ 	.byte	0x04, 0x17
        /*003a*/ 	.short	(.L_91 - .L_90)
.L_90:
        /*003c*/ 	.word	0x00000000
        /*0040*/ 	.short	0x0004
        /*0042*/ 	.short	0x0020
        /*0044*/ 	.byte	0x00, 0xf5, 0x21, 0x00


	//----- nvinfo : EIATTR_KPARAM_INFO
	.align		4
.L_91:
        /*0048*/ 	.byte	0x04, 0x17
        /*004a*/ 	.short	(.L_93 - .L_92)
.L_92:
        /*004c*/ 	.word	0x00000000
        /*0050*/ 	.short	0x0003
        /*0052*/ 	.short	0x0018
        /*0054*/ 	.byte	0x00, 0xf5, 0x21, 0x00


	//----- nvinfo : EIATTR_KPARAM_INFO
	.align		4
.L_93:
        /*0058*/ 	.byte	0x04, 0x17
        /*005a*/ 	.short	(.L_95 - .L_94)
.L_94:
        /*005c*/ 	.word	0x00000000
        /*0060*/ 	.short	0x0002
        /*0062*/ 	.short	0x0010
        /*0064*/ 	.byte	0x00, 0xf5, 0x21, 0x00


	//----- nvinfo : EIATTR_KPARAM_INFO
	.align		4
.L_95:
        /*0068*/ 	.byte	0x04, 0x17
        /*006a*/ 	.short	(.L_97 - .L_96)
.L_96:
        /*006c*/ 	.word	0x00000000
        /*0070*/ 	.short	0x0001
        /*0072*/ 	.short	0x0008
        /*0074*/ 	.byte	0x00, 0xf5, 0x21, 0x00


	//----- nvinfo : EIATTR_KPARAM_INFO
	.align		4
.L_97:
        /*0078*/ 	.byte	0x04, 0x17
        /*007a*/ 	.short	(.L_99 - .L_98)
.L_98:
        /*007c*/ 	.word	0x00000000
        /*0080*/ 	.short	0x0000
        /*0082*/ 	.short	0x0000
        /*0084*/ 	.byte	0x00, 0xf5, 0x21, 0x00


	//----- nvinfo : EIATTR_SPARSE_MMA_MASK
	.align		4
.L_99:
        /*0088*/ 	.byte	0x03, 0x50
        /*008a*/ 	.short	0x0000


	//----- nvinfo : EIATTR_MAXREG_COUNT
	.align		4
        /*008c*/ 	.byte	0x03, 0x1b
        /*008e*/ 	.short	0x00ff


	//----- nvinfo : EIATTR_NUM_BARRIERS
	.align		4
        /*0090*/ 	.byte	0x02, 0x4c
        /*0092*/ 	.byte	0x01
	.zero		1


	//----- nvinfo : EIATTR_MERCURY_ISA_VERSION
	.align		4
        /*0094*/ 	.byte	0x03, 0x5f
        /*0096*/ 	.short	0x0101


	//----- nvinfo : EIATTR_COOP_GROUP_MASK_REGIDS
	.align		4
        /*0098*/ 	.byte	0x04, 0x29
        /*009a*/ 	.short	(.L_101 - .L_100)


	//   ....[0]....
.L_100:
        /*009c*/ 	.word	0xffffffff


	//   ....[1]....
        /*00a0*/ 	.word	0xffffffff


	//   ....[2]....
        /*00a4*/ 	.word	0xffffffff


	//   ....[3]....
        /*00a8*/ 	.word	0xffffffff


	//   ....[4]....
        /*00ac*/ 	.word	0xffffffff


	//   ....[5]....
        /*00b0*/ 	.word	0xffffffff


	//   ....[6]....
        /*00b4*/ 	.word	0xffffffff


	//   ....[7]....
        /*00b8*/ 	.word	0xffffffff


	//   ....[8]....
        /*00bc*/ 	.word	0xffffffff


	//   ....[9]....
        /*00c0*/ 	.word	0xffffffff


	//   ....[10]....
        /*00c4*/ 	.word	0x0500000e


	//   ....[11]....
        /*00c8*/ 	.word	0x0500000e


	//   ....[12]....
        /*00cc*/ 	.word	0x0500000e


	//   ....[13]....
        /*00d0*/ 	.word	0x0500000e


	//   ....[14]....
        /*00d4*/ 	.word	0x0500000e


	//----- nvinfo : EIATTR_COOP_GROUP_INSTR_OFFSETS
	.align		4
.L_101:
        /*00d8*/ 	.byte	0x04, 0x28
        /*00da*/ 	.short	(.L_103 - .L_102)


	//   ....[0]....
.L_102:
        /*00dc*/ 	.word	0x00000320


	//   ....[1]....
        /*00e0*/ 	.word	0x000003a0


	//   ....[2]....
        /*00e4*/ 	.word	0x00000400


	//   ....[3]....
        /*00e8*/ 	.word	0x00000430


	//   ....[4]....
        /*00ec*/ 	.word	0x00000480


	//   ....[5]....
        /*00f0*/ 	.word	0x00000520


	//   ....[6]....
        /*00f4*/ 	.word	0x00000540


	//   ....[7]....
        /*00f8*/ 	.word	0x00000560


	//   ....[8]....
        /*00fc*/ 	.word	0x00000580


	//   ....[9]....
        /*0100*/ 	.word	0x000005a0


	//   ....[10]....
        /*0104*/ 	.word	0x00000af0


	//   ....[11]....
        /*0108*/ 	.word	0x00000b60


	//   ....[12]....
        /*010c*/ 	.word	0x00000bd0


	//   ....[13]....
        /*0110*/ 	.word	0x00000c40


	//   ....[14]....
        /*0114*/ 	.word	0x00000cb0


	//----- nvinfo : EIATTR_VRC_CTA_INIT_COUNT
	.align		4
.L_103:
        /*0118*/ 	.byte	0x02, 0x4a
	.zero		1
	.zero		1


	//----- nvinfo : EIATTR_EXIT_INSTR_OFFSETS
	.align		4
        /*011c*/ 	.byte	0x04, 0x1c
        /*011e*/ 	.short	(.L_105 - .L_104)


	//   ....[0]....
.L_104:
        /*0120*/ 	.word	0x00000040


	//   ....[1]....
        /*0124*/ 	.word	0x00000910


	//   ....[2]....
        /*0128*/ 	.word	0x00000aa0


	//----- nvinfo : EIATTR_CRS_STACK_SIZE
	.align		4
.L_105:
        /*012c*/ 	.byte	0x04, 0x1e
        /*012e*/ 	.short	(.L_107 - .L_106)
.L_106:
        /*0130*/ 	.word	0x00000000


	//----- nvinfo : EIATTR_CBANK_PARAM_SIZE
	.align		4
.L_107:
        /*0134*/ 	.byte	0x03, 0x19
        /*0136*/ 	.short	0x0034


	//----- nvinfo : EIATTR_PARAM_CBANK
	.align		4
        /*0138*/ 	.byte	0x04, 0x0a
        /*013a*/ 	.short	(.L_109 - .L_108)
	.align		4
.L_108:
        /*013c*/ 	.word	index@(.nv.constant0._Z27residual_add_rmsnorm_kernelPfS_PKfS1_S1_iif)
        /*0140*/ 	.short	0x0380
        /*0142*/ 	.short	0x0034


	//----- nvinfo : EIATTR_SW_WAR
	.align		4
.L_109:
        /*0144*/ 	.byte	0x04, 0x36
        /*0146*/ 	.short	(.L_111 - .L_110)
.L_110:
        /*0148*/ 	.word	0x00000008
.L_111:


//--------------------- .nv.info._Z28residual_add_out_vec4_kernelPfPKfS1_i --------------------------
	.section	.nv.info._Z28residual_add_out_vec4_kernelPfPKfS1_i,"",@"SHT_CUDA_INFO"
	.sectionflags	@""
	.align	4


	//----- nvinfo : EIATTR_CUDA_API_VERSION
	.align		4
        /*0000*/ 	.byte	0x04, 0x37
        /*0002*/ 	.short	(.L_113 - .L_112)
.L_112:
        /*0004*/ 	.word	0x00000082


	//----- nvinfo : EIATTR_KPARAM_INFO
	.align		4
.L_113:
        /*0008*/ 	.byte	0x04, 0x17
        /*000a*/ 	.short	(.L_115 - .L_114)
.L_114:
        /*000c*/ 	.word	0x00000000
        /*0010*/ 	.short	0x0003
        /*0012*/ 	.short	0x0018
        /*0014*/ 	.byte	0x00, 0xf0, 0x11, 0x00


	//----- nvinfo : EIATTR_KPARAM_INFO
	.align		4
.L_115:
        /*0018*/ 	.byte	0x04, 0x17
        /*001a*/ 	.short	(.L_117 - .L_116)
.L_116:
        /*001c*/ 	.word	0x00000000
        /*0020*/ 	.short	0x0002
        /*0022*/ 	.short	0x0010
        /*0024*/ 	.byte	0x00, 0xf5, 0x21, 0x00


	//----- nvinfo : EIATTR_KPARAM_INFO
	.align		4
.L_117:
        /*0028*/ 	.byte	0x04, 0x17
        /*002a*/ 	.short	(.L_119 - .L_118)
.L_118:
        /*002c*/ 	.word	0x00000000
        /*0030*/ 	.short	0x0001
        /*0032*/ 	.short	0x0008
        /*0034*/ 	.byte	0x00, 0xf5, 0x21, 0x00


	//----- nvinfo : EIATTR_KPARAM_INFO
	.align		4
.L_119:
        /*0038*/ 	.byte	0x04, 0x17
        /*003a*/ 	.short	(.L_121 - .L_120)
.L_120:
        /*003c*/ 	.word	0x00000000
        /*0040*/ 	.short	0x0000
        /*0042*/ 	.short	0x0000
        /*0044*/ 	.byte	0x00, 0xf5, 0x21, 0x00


	//----- nvinfo : EIATTR_SPARSE_MMA_MASK
	.align		4
.L_121:
        /*0048*/ 	.byte	0x03, 0x50
        /*004a*/ 	.short	0x0000


	//----- nvinfo : EIATTR_MAXREG_COUNT
	.align		4
        /*004c*/ 	.byte	0x03, 0x1b
        /*004e*/ 	.short	0x00ff


	//----- nvinfo : EIATTR_MERCURY_ISA_VERSION
	.align		4
        /*0050*/ 	.byte	0x03, 0x5f
        /*0052*/ 	.short	0x0101


	//----- nvinfo : EIATTR_VRC_CTA_INIT_COUNT
	.align		4
        /*0054*/ 	.byte	0x02, 0x4a
	.zero		1
	.zero		1


	//----- nvinfo : EIATTR_EXIT_INSTR_OFFSETS
	.align		4
        /*0058*/ 	.byte	0x04, 0x1c
        /*005a*/ 	.short	(.L_123 - .L_122)


	//   ....[0]....
.L_122:
        /*005c*/ 	.word	0x00000180


	//   ....[1]....
        /*0060*/ 	.word	0x000001a0


	//   ....[2]....
        /*0064*/ 	.word	0x000002c0


	//----- nvinfo : EIATTR_CRS_STACK_SIZE
	.align		4
.L_123:
        /*0068*/ 	.byte	0x04, 0x1e
        /*006a*/ 	.short	(.L_125 - .L_124)
.L_124:
        /*006c*/ 	.word	0x00000000


	//----- nvinfo : EIATTR_CBANK_PARAM_SIZE
	.align		4
.L_125:
        /*0070*/ 	.byte	0x03, 0x19
        /*0072*/ 	.short	0x001c


	//----- nvinfo : EIATTR_PARAM_CBANK
	.align		4
        /*0074*/ 	.byte	0x04, 0x0a
        /*0076*/ 	.short	(.L_127 - .L_126)
	.align		4
.L_126:
        /*0078*/ 	.word	index@(.nv.constant0._Z28residual_add_out_vec4_kernelPfPKfS1_i)
        /*007c*/ 	.short	0x0380
        /*007e*/ 	.short	0x001c


	//----- nvinfo : EIATTR_SW_WAR
	.align		4
.L_127:
        /*0080*/ 	.byte	0x04, 0x36
        /*0082*/ 	.short	(.L_129 - .L_128)
.L_128:
        /*0084*/ 	.word	0x00000008
.L_129:


//--------------------- .nv.info._Z23residual_add_out_kernelPfPKfS1_i --------------------------
	.section	.nv.info._Z23residual_add_out_kernelPfPKfS1_i,"",@"SHT_CUDA_INFO"
	.sectionflags	@""
	.align	4


	//----- nvinfo : EIATTR_CUDA_API_VERSION
	.align		4
        /*0000*/ 	.byte	0x04, 0x37
        /*0002*/ 	.short	(.L_131 - .L_130)
.L_130:
        /*0004*/ 	.word	0x00000082


	//----- nvinfo : EIATTR_KPARAM_INFO
	.align		4
.L_131:
        /*0008*/ 	.byte	0x04, 0x17
        /*000a*/ 	.short	(.L_133 - .L_132)
.L_132:
        /*000c*/ 	.word	0x00000000
        /*0010*/ 	.short	0x0003
        /*0012*/ 	.short	0x0018
        /*0014*/ 	.byte	0x00, 0xf0, 0x11, 0x00


	//----- nvinfo : EIATTR_KPARAM_INFO
	.align		4
.L_133:
        /*0018*/ 	.byte	0x04, 0x17
        /*001a*/ 	.short	(.L_135 - .L_134)
.L_134:
        /*001c*/ 	.word	0x00000000
        /*0020*/ 	.short	0x0002
        /*0022*/ 	.short	0x0010
        /*0024*/ 	.byte	0x00, 0xf5, 0x21, 0x00


	//----- nvinfo : EIATTR_KPARAM_INFO
	.align		4
.L_135:
        /*0028*/ 	.byte	0x04, 0x17
        /*002a*/ 	.short	(.L_137 - .L_136)
.L_136:
        /*002c*/ 	.word	0x00000000
        /*0030*/ 	.short	0x0001
        /*0032*/ 	.short	0x0008
        /*0034*/ 	.byte	0x00, 0xf5, 0x21, 0x00


	//----- nvinfo : EIATTR_KPARAM_INFO
	.align		4
.L_137:
        /*0038*/ 	.byte	0x04, 0x17
        /*003a*/ 	.short	(.L_139 - .L_138)
.L_138:
        /*003c*/ 	.word	0x00000000
        /*0040*/ 	.short	0x0000
        /*0042*/ 	.short	0x0000
        /*0044*/ 	.byte	0x00, 0xf5, 0x21, 0x00


	//----- nvinfo : EIATTR_SPARSE_MMA_MASK
	.align		4
.L_139:
        /*0048*/ 	.byte	0x03, 0x50
        /*004a*/ 	.short	0x0000


	//----- nvinfo : EIATTR_MAXREG_COUNT
	.align		4
        /*004c*/ 	.byte	0x03, 0x1b
        /*004e*/ 	.short	0x00ff


	//----- nvinfo : EIATTR_MERCURY_ISA_VERSION
	.align		4
        /*0050*/ 	.byte	0x03, 0x5f
        /*0052*/ 	.short	0x0101


	//----- nvinfo : EIATTR_VRC_CTA_INIT_COUNT
	.align		4
        /*0054*/ 	.byte	0x02, 0x4a
	.zero		1
	.zero		1


	//----- nvinfo : EIATTR_EXIT_INSTR_OFFSETS
	.align		4
        /*0058*/ 	.byte	0x04, 0x1c
        /*005a*/ 	.short	(.L_141 - .L_140)


	//   ....[0]....
.L_140:
        /*005c*/ 	.word	0x00000070


	//   ....[1]....
        /*0060*/ 	.word	0x00000130


	//----- nvinfo : EIATTR_CBANK_PARAM_SIZE
	.align		4
.L_141:
        /*0064*/ 	.byte	0x03, 0x19
        /*0066*/ 	.short	0x001c


	//----- nvinfo : EIATTR_PARAM_CBANK
	.align		4
        /*0068*/ 	.byte	0x04, 0x0a
        /*006a*/ 	.short	(.L_143 - .L_142)
	.align		4
.L_142:
        /*006c*/ 	.word	index@(.nv.constant0._Z23residual_add_out_kernelPfPKfS1_i)
        /*0070*/ 	.short	0x0380
        /*0072*/ 	.short	0x001c


	//----- nvinfo : EIATTR_SW_WAR
	.align		4
.L_143:
        /*0074*/ 	.byte	0x04, 0x36
        /*0076*/ 	.short	(.L_145 - .L_144)
.L_144:
        /*0078*/ 	.word	0x00000008
.L_145:


//--------------------- .nv.info._Z25residual_add_scale_kernelPfPKffi --------------------------
	.section	.nv.info._Z25residual_add_scale_kernelPfPKffi,"",@"SHT_CUDA_INFO"
	.sectionflags	@""
	.align	4


	//----- nvinfo : EIATTR_CUDA_API_VERSION
	.align		4
        /*0000*/ 	.byte	0x04, 0x37
        /*0002*/ 	.short	(.L_147 - .L_146)
.L_146:
        /*0004*/ 	.word	0x00000082


	//----- nvinfo : EIATTR_KPARAM_INFO
	.align		4
.L_147:
        /*0008*/ 	.byte	0x04, 0x17
        /*000a*/ 	.short	(.L_149 - .L_148)
.L_148:
        /*000c*/ 	.word	0x00000000
        /*0010*/ 	.short	0x0003
        /*0012*/ 	.short	0x0014
        /*0014*/ 	.byte	0x00, 0xf0, 0x11, 0x00


	//----- nvinfo : EIATTR_KPARAM_INFO
	.align		4
.L_149:
        /*0018*/ 	.byte	0x04, 0x17
        /*001a*/ 	.short	(.L_151 - .L_150)
.L_150:
        /*001c*/ 	.word	0x00000000
        /*0020*/ 	.short	0x0002
        /*0022*/ 	.short	0x0010
        /*0024*/ 	.byte	0x00, 0xf0, 0x11, 0x00


	//----- nvinfo : EIATTR_KPARAM_INFO
	.align		4
.L_151:
        /*0028*/ 	.byte	0x04, 0x17
        /*002a*/ 	.short	(.L_153 - .L_152)
.L_152:
        /*002c*/ 	.word	0x00000000
        /*0030*/ 	.short	0x0001
        /*0032*/ 	.short	0x0008
        /*0034*/ 	.byte	0x00, 0xf5, 0x21, 0x00


	//----- nvinfo : EIATTR_KPARAM_INFO
	.align		4
.L_153:
        /*0038*/ 	.byte	0x04, 0x17
        /*003a*/ 	.short	(.L_155 - .L_154)
.L_154:
        /*003c*/ 	.word	0x00000000
        /*0040*/ 	.short	0x0000
        /*0042*/ 	.short	0x0000
        /*0044*/ 	.byte	0x00, 0xf5, 0x21, 0x00


	//----- nvinfo : EIATTR_SPARSE_MMA_MASK
	.align		4
.L_155:
        /*0048*/ 	.byte	0x03, 0x50
        /*004a*/ 	.short	0x0000


	//----- nvinfo : EIATTR_MAXREG_COUNT
	.align		4
        /*004c*/ 	.byte	0x03, 0x1b
        /*004e*/ 	.short	0x00ff


	//----- nvinfo : EIATTR_MERCURY_ISA_VERSION
	.align		4
        /*0050*/ 	.byte	0x03, 0x5f
        /*0052*/ 	.short	0x0101


	//----- nvinfo : EIATTR_VRC_CTA_INIT_COUNT
	.align		4
        /*0054*/ 	.byte	0x02, 0x4a
	.zero		1
	.zero		1


	//----- nvinfo : EIATTR_EXIT_INSTR_OFFSETS
	.align		4
        /*0058*/ 	.byte	0x04, 0x1c
        /*005a*/ 	.short	(.L_157 - .L_156)


	//   ....[0]....
.L_156:
        /*005c*/ 	.word	0x00000070


	//   ....[1]....
        /*0060*/ 	.word	0x00000120


	//----- nvinfo : EIATTR_CBANK_PARAM_SIZE
	.align		4
.L_157:
        /*0064*/ 	.byte	0x03, 0x19
        /*0066*/ 	.short	0x0018


	//----- nvinfo : EIATTR_PARAM_CBANK
	.align		4
        /*0068*/ 	.byte	0x04, 0x0a
        /*006a*/ 	.short	(.L_159 - .L_158)
	.align		4
.L_158:
        /*006c*/ 	.word	index@(.nv.constant0._Z25residual_add_scale_kernelPfPKffi)
        /*0070*/ 	.short	0x0380
        /*0072*/ 	.short	0x0018


	//----- nvinfo : EIATTR_SW_WAR
	.align		4
.L_159:
        /*0074*/ 	.byte	0x04, 0x36
        /*0076*/ 	.short	(.L_161 - .L_160)
.L_160:
        /*0078*/ 	.word	0x00000008
.L_161:


//--------------------- .nv.info._Z24residual_add_vec4_kernelPfPKfi --------------------------
	.section	.nv.info._Z24residual_add_vec4_kernelPfPKfi,"",@"SHT_CUDA_INFO"
	.sectionflags	@""
	.align	4


	//----- nvinfo : EIATTR_CUDA_API_VERSION
	.align		4
        /*0000*/ 	.byte	0x04, 0x37
        /*0002*/ 	.short	(.L_163 - .L_162)
.L_162:
        /*0004*/ 	.word	0x00000082


	//----- nvinfo : EIATTR_KPARAM_INFO
	.align		4
.L_163:
        /*0008*/ 	.byte	0x04, 0x17
        /*000a*/ 	.short	(.L_165 - .L_164)
.L_164:
        /*000c*/ 	.word	0x00000000
        /*0010*/ 	.short	0x0002
        /*0012*/ 	.short	0x0010
        /*0014*/ 	.byte	0x00, 0xf0, 0x11, 0x00


	//----- nvinfo : EIATTR_KPARAM_INFO
	.align		4
.L_165:
        /*0018*/ 	.byte	0x04, 0x17
        /*001a*/ 	.short	(.L_167 - .L_166)
.L_166:
        /*001c*/ 	.word	0x00000000
        /*0020*/ 	.short	0x0001
        /*0022*/ 	.short	0x0008
        /*0024*/ 	.byte	0x00, 0xf5, 0x21, 0x00


	//----- nvinfo : EIATTR_KPARAM_INFO
	.align		4
.L_167:
        /*0028*/ 	.byte	0x04, 0x17
        /*002a*/ 	.short	(.L_169 - .L_168)
.L_168:
        /*002c*/ 	.word	0x00000000
        /*0030*/ 	.short	0x0000
        /*0032*/ 	.short	0x0000
        /*0034*/ 	.byte	0x00, 0xf5, 0x21, 0x00


	//----- nvinfo : EIATTR_SPARSE_MMA_MASK
	.align		4
.L_169:
        /*0038*/ 	.byte	0x03, 0x50
        /*003a*/ 	.short	0x0000


	//----- nvinfo : EIATTR_MAXREG_COUNT
	.align		4
        /*003c*/ 	.byte	0x03, 0x1b
        /*003e*/ 	.short	0x00ff


	//----- nvinfo : EIATTR_MERCURY_ISA_VERSION
	.align		4
        /*0040*/ 	.byte	0x03, 0x5f
        /*0042*/ 	.short	0x0101


	//----- nvinfo : EIATTR_VRC_CTA_INIT_COUNT
	.align		4
        /*0044*/ 	.byte	0x02, 0x4a
	.zero		1
	.zero		1


	//----- nvinfo : EIATTR_EXIT_INSTR_OFFSETS
	.align		4
        /*0048*/ 	.byte	0x04, 0x1c
        /*004a*/ 	.short	(.L_171 - .L_170)


	//   ....[0]....
.L_170:
        /*004c*/ 	.word	0x00000160


	//   ....[1]....
        /*0050*/ 	.word	0x00000180


	//   ....[2]....
        /*0054*/ 	.word	0x00000280


	//----- nvinfo : EIATTR_CRS_STACK_SIZE
	.align		4
.L_171:
        /*0058*/ 	.byte	0x04, 0x1e
        /*005a*/ 	.short	(.L_173 - .L_172)
.L_172:
        /*005c*/ 	.word	0x00000000


	//----- nvinfo : EIATTR_CBANK_PARAM_SIZE
	.align		4
.L_173:
        /*0060*/ 	.byte	0x03, 0x19
        /*0062*/ 	.short	0x0014


	//----- nvinfo : EIATTR_PARAM_CBANK
	.align		4
        /*0064*/ 	.byte	0x04, 0x0a
        /*0066*/ 	.short	(.L_175 - .L_174)
	.align		4
.L_174:
        /*0068*/ 	.word	index@(.nv.constant0._Z24residual_add_vec4_kernelPfPKfi)
        /*006c*/ 	.short	0x0380
        /*006e*/ 	.short	0x0014


	//----- nvinfo : EIATTR_SW_WAR
	.align		4
.L_175:
        /*0070*/ 	.byte	0x04, 0x36
        /*0072*/ 	.short	(.L_177 - .L_176)
.L_176:
        /*0074*/ 	.word	0x00000008
.L_177:


//--------------------- .nv.info._Z19residual_add_kernelPfPKfi --------------------------
	.section	.nv.info._Z19residual_add_kernelPfPKfi,"",@"SHT_CUDA_INFO"
	.sectionflags	@""
	.align	4


	//----- nvinfo : EIATTR_CUDA_API_VERSION
	.align		4
        /*0000*/ 	.byte	0x04, 0x37
        /*0002*/ 	.short	(.L_179 - .L_178)
.L_178:
        /*0004*/ 	.word	0x00000082


	//----- nvinfo : EIATTR_KPARAM_INFO
	.align		4
.L_179:
        /*0008*/ 	.byte	0x04, 0x17
        /*000a*/ 	.short	(.L_181 - .L_180)
.L_180:
        /*000c*/ 	.word	0x00000000
        /*0010*/ 	.short	0x0002
        /*0012*/ 	.short	0x0010
        /*0014*/ 	.byte	0x00, 0xf0, 0x11, 0x00


	//----- nvinfo : EIATTR_KPARAM_INFO
	.align		4
.L_181:
        /*0018*/ 	.byte	0x04, 0x17
        /*001a*/ 	.short	(.L_183 - .L_182)
.L_182:
        /*001c*/ 	.word	0x00000000
        /*0020*/ 	.short	0x0001
        /*0022*/ 	.short	0x0008
        /*0024*/ 	.byte	0x00, 0xf5, 0x21, 0x00


	//----- nvinfo : EIATTR_KPARAM_INFO
	.align		4
.L_183:
        /*0028*/ 	.byte	0x04, 0x17
        /*002a*/ 	.short	(.L_185 - .L_184)
.L_184:
        /*002c*/ 	.word	0x00000000
        /*0030*/ 	.short	0x0000
        /*0032*/ 	.short	0x0000
        /*0034*/ 	.byte	0x00, 0xf5, 0x21, 0x00


	//----- nvinfo : EIATTR_SPARSE_MMA_MASK
	.align		4
.L_185:
        /*0038*/ 	.byte	0x03, 0x50
        /*003a*/ 	.short	0x0000


	//----- nvinfo : EIATTR_MAXREG_COUNT
	.align		4
        /*003c*/ 	.byte	0x03, 0x1b
        /*003e*/ 	.short	0x00ff


	//----- nvinfo : EIATTR_MERCURY_ISA_VERSION
	.align		4
        /*0040*/ 	.byte	0x03, 0x5f
        /*0042*/ 	.short	0x0101


	//----- nvinfo : EIATTR_VRC_CTA_INIT_COUNT
	.align		4
        /*0044*/ 	.byte	0x02, 0x4a
	.zero		1
	.zero		1


	//----- nvinfo : EIATTR_EXIT_INSTR_OFFSETS
	.align		4
        /*0048*/ 	.byte	0x04, 0x1c
        /*004a*/ 	.short	(.L_187 - .L_186)


	//   ....[0]....
.L_186:
        /*004c*/ 	.word	0x00000070


	//   ....[1]....
        /*0050*/ 	.word	0x00000110


	//----- nvinfo : EIATTR_CBANK_PARAM_SIZE
	.align		4
.L_187:
        /*0054*/ 	.byte	0x03, 0x19
        /*0056*/ 	.short	0x0014


	//----- nvinfo : EIATTR_PARAM_CBANK
	.align		4
        /*0058*/ 	.byte	0x04, 0x0a
        /*005a*/ 	.short	(.L_189 - .L_188)
	.align		4
.L_188:
        /*005c*/ 	.word	index@(.nv.constant0._Z19residual_add_kernelPfPKfi)
        /*0060*/ 	.short	0x0380
        /*0062*/ 	.short	0x0014


	//----- nvinfo : EIATTR_SW_WAR
	.align		4
.L_189:
        /*0064*/ 	.byte	0x04, 0x36
        /*0066*/ 	.short	(.L_191 - .L_190)
.L_190:
        /*0068*/ 	.word	0x00000008
.L_191:


//--------------------- .nv.callgraph             --------------------------
	.section	.nv.callgraph,"",@"SHT_CUDA_CALLGRAPH"
	.align	4
	.sectionentsize	8
	.align		4
        /*0000*/ 	.word	0x00000000
	.align		4
        /*0004*/ 	.word	0xffffffff
	.align		4
        /*0008*/ 	.word	0x00000000
	.align		4
        /*000c*/ 	.word	0xfffffffe
	.align		4
        /*0010*/ 	.word	0x00000000
	.align		4
        /*0014*/ 	.word	0xfffffffd
	.align		4
        /*0018*/ 	.word	0x00000000
	.align		4
        /*001c*/ 	.word	0xfffffffc


//--------------------- .text._Z32residual_add_rmsnorm_vec4_kernelPfPKfS1_S1_iif --------------------------
	.section	.text._Z32residual_add_rmsnorm_vec4_kernelPfPKfS1_S1_iif,"ax",@progbits
	.align	128
        .global         _Z32residual_add_rmsnorm_vec4_kernelPfPKfS1_S1_iif
        .type           _Z32residual_add_rmsnorm_vec4_kernelPfPKfS1_S1_iif,@function
        .size           _Z32residual_add_rmsnorm_vec4_kernelPfPKfS1_S1_iif,(.L_x_99 - _Z32residual_add_rmsnorm_vec4_kernelPfPKfS1_S1_iif)
        .other          _Z32residual_add_rmsnorm_vec4_kernelPfPKfS1_S1_iif,@"STO_CUDA_ENTRY STV_DEFAULT"
_Z32residual_add_rmsnorm_vec4_kernelPfPKfS1_S1_iif:
.text._Z32residual_add_rmsnorm_vec4_kernelPfPKfS1_S1_iif:
[----:B------:R-:W-:Y:S08]  /*0000*/  LDC R1, c[0x0][0x37c] ;  /* 0x0000df00ff017b82 */ /* 0x000ff00000000800 */
[----:B------:R-:W0:Y:S08]  /*0010*/  S2UR UR4, SR_CTAID.X ;  /* 0x00000000000479c3 */ /* 0x000e300000002500 */
[----:B------:R-:W0:Y:S02]  /*0020*/  LDC R0, c[0x0][0x3a0] ;  /* 0x0000e800ff007b82 */ /* 0x000e240000000800 */
[----:B0-----:R-:W-:-:S13]  /*0030*/  ISETP.LE.AND P0, PT, R0, UR4, PT ;  /* 0x0000000400007c0c */ /* 0x001fda000bf03270 */
[----:B------:R-:W-:Y:S05]  /*0040*/  @P0 EXIT ;  /* 0x000000000000094d */ /* 0x000fea0003800000 */
[----:B------:R-:W0:Y:S01]  /*0050*/  LDCU UR19, c[0x0][0x3a4] ;  /* 0x00007480ff1377ac */ /* 0x000e220008000800 */
[----:B------:R-:W1:Y:S01]  /*0060*/  S2R R22, SR_TID.X ;  /* 0x0000000000167919 */ /* 0x000e620000002100 */
[----:B------:R-:W-:Y:S01]  /*0070*/  BSSY.RECONVERGENT B0, `(.L_x_0) ;  /* 0x000008d000007945 */ /* 0x000fe20003800200 */
[----:B------:R-:W-:Y:S01]  /*0080*/  HFMA2 R2, -RZ, RZ, 0, 0 ;  /* 0x00000000ff027431 */ /* 0x000fe200000001ff */
[----:B------:R-:W2:Y:S01]  /*0090*/  LDCU.128 UR12, c[0x0][0x380] ;  /* 0x00007000ff0c77ac */ /* 0x000ea20008000c00 */
[----:B------:R-:W3:Y:S01]  /*00a0*/  LDCU.64 UR20, c[0x0][0x390] ;  /* 0x00007200ff1477ac */ /* 0x000ee20008000a00 */
[----:B------:R-:W4:Y:S01]  /*00b0*/  LDCU.64 UR10, c[0x0][0x358] ;  /* 0x00006b00ff0a77ac */ /* 0x000f220008000a00 */
[----:B0-----:R-:W-:Y:S02]  /*00c0*/  USHF.R.S32.HI UR6, URZ, 0x1f, UR19 ;  /* 0x0000001fff067899 */ /* 0x001fe40008011413 */
[----:B------:R-:W-:Y:S02]  /*00d0*/  UIMAD UR4, UR4, UR19, URZ ;  /* 0x00000013040472a4 */ /* 0x000fe4000f8e02ff */
[----:B------:R-:W-:-:S02]  /*00e0*/  ULEA.HI UR6, UR6, UR19, URZ, 0x2 ;  /* 0x0000001306067291 */ /* 0x000fc4000f8f10ff */
[----:B------:R-:W-:Y:S02]  /*00f0*/  UIMAD.WIDE UR4, UR4, 0x4, URZ ;  /* 0x00000004040478a5 */ /* 0x000fe4000f8e02ff */
[----:B------:R-:W-:Y:S02]  /*0100*/  USHF.R.S32.HI UR8, URZ, 0x2, UR6 ;  /* 0x00000002ff087899 */ /* 0x000fe40008011406 */
[----:B--2---:R-:W-:Y:S02]  /*0110*/  UIADD3 UR16, UP0, UPT, UR4, UR14, URZ ;  /* 0x0000000e04107290 */ /* 0x004fe4000ff1e0ff */
[----:B---3--:R-:W-:Y:S02]  /*0120*/  UIADD3 UR17, UP1, UPT, UR4, UR20, URZ ;  /* 0x0000001404117290 */ /* 0x008fe4000ff3e0ff */
[----:B------:R-:W-:Y:S01]  /*0130*/  UIADD3 UR6, UP2, UPT, UR4, UR12, URZ ;  /* 0x0000000c04067290 */ /* 0x000fe2000ff5e0ff */
[----:B-1----:R-:W-:Y:S01]  /*0140*/  ISETP.GE.AND P0, PT, R22, UR8, PT ;  /* 0x0000000816007c0c */ /* 0x002fe2000bf06270 */
[----:B------:R-:W-:Y:S01]  /*0150*/  UIADD3.X UR12, UPT, UPT, UR5, UR15, URZ, UP0, !UPT ;  /* 0x0000000f050c7290 */ /* 0x000fe200087fe4ff */
[----:B------:R-:W-:Y:S01]  /*0160*/  MOV R26, UR16 ;  /* 0x00000010001a7c02 */ /* 0x000fe20008000f00 */
[----:B------:R-:W-:Y:S01]  /*0170*/  UIADD3.X UR18, UPT, UPT, UR5, UR21, URZ, UP1, !UPT ;  /* 0x0000001505127290 */ /* 0x000fe20008ffe4ff */
[----:B------:R-:W-:Y:S01]  /*0180*/  MOV R24, UR17 ;  /* 0x0000001100187c02 */ /* 0x000fe20008000f00 */
[----:B------:R-:W-:-:S02]  /*0190*/  UIADD3.X UR7, UPT, UPT, UR5, UR13, URZ, UP2, !UPT ;  /* 0x0000000d05077290 */ /* 0x000fc400097fe4ff */
[----:B------:R-:W-:Y:S02]  /*01a0*/  MOV R27, UR12 ;  /* 0x0000000c001b7c02 */ /* 0x000fe40008000f00 */
[----:B------:R-:W-:-:S04]  /*01b0*/  IMAD.U32 R25, RZ, RZ, UR18 ;  /* 0x00000012ff197e24 */ /* 0x000fc8000f8e00ff */
[----:B----4-:R-:W-:Y:S05]  /*01c0*/  @P0 BRA `(.L_x_1) ;  /* 0x0000000400dc0947 */ /* 0x010fea0003800000 */
[----:B------:R-:W0:Y:S01]  /*01d0*/  LDC R3, c[0x0][0x360] ;  /* 0x0000d800ff037b82 */ /* 0x000e220000000800 */
[----:B------:R-:W-:Y:S01]  /*01e0*/  BSSY.RECONVERGENT B1, `(.L_x_2) ;  /* 0x000003a000017945 */ /* 0x000fe20003800200 */
[----:B0-----:R-:W0:Y:S01]  /*01f0*/  I2F.U32.RP R6, R3 ;  /* 0x0000000300067306 */ /* 0x001e220000209000 */
[----:B------:R-:W-:Y:S01]  /*0200*/  IMAD.IADD R0, R22, 0x1, R3 ;  /* 0x0000000116007824 */ /* 0x000fe200078e0203 */
[----:B------:R-:W-:-:S04]  /*0210*/  ISETP.NE.U32.AND P2, PT, R3, RZ, PT ;  /* 0x000000ff0300720c */ /* 0x000fc80003f45070 */
[C---:B------:R-:W-:Y:S02]  /*0220*/  ISETP.GE.U32.AND P0, PT, R0.reuse, UR8, PT ;  /* 0x0000000800007c0c */ /* 0x040fe4000bf06070 */
[----:B------:R-:W-:Y:S01]  /*0230*/  VIMNMX.U32 R7, PT, PT, R0, UR8, !PT ;  /* 0x0000000800077c48 */ /* 0x000fe2000ffe0000 */
[----:B0-----:R-:W0:Y:S02]  /*0240*/  MUFU.RCP R6, R6 ;  /* 0x0000000600067308 */ /* 0x001e240000001000 */
[----:B0-----:R-:W-:-:S06]  /*0250*/  IADD3 R4, PT, PT, R6, 0xffffffe, RZ ;  /* 0x0ffffffe06047810 */ /* 0x001fcc0007ffe0ff */
[----:B------:R0:W1:Y:S02]  /*0260*/  F2I.FTZ.U32.TRUNC.NTZ R5, R4 ;  /* 0x0000000400057305 */ /* 0x000064000021f000 */
[----:B0-----:R-:W-:Y:S02]  /*0270*/  MOV R4, RZ ;  /* 0x000000ff00047202 */ /* 0x001fe40000000f00 */
[----:B-1----:R-:W-:-:S05]  /*0280*/  IADD3 R2, PT, PT, RZ, -R5, RZ ;  /* 0x80000005ff027210 */ /* 0x002fca0007ffe0ff */
[----:B------:R-:W-:Y:S01]  /*0290*/  IMAD R9, R2, R3, RZ ;  /* 0x0000000302097224 */ /* 0x000fe200078e02ff */
[----:B------:R-:W-:-:S03]  /*02a0*/  SEL R2, RZ, 0x1, P0 ;  /* 0x00000001ff027807 */ /* 0x000fc60000000000 */
[----:B------:R-:W-:Y:S01]  /*02b0*/  IMAD.HI.U32 R5, R5, R9, R4 ;  /* 0x0000000905057227 */ /* 0x000fe200078e0004 */
[----:B------:R-:W-:-:S05]  /*02c0*/  IADD3 R0, PT, PT, R7, -R0, -R2 ;  /* 0x8000000007007210 */ /* 0x000fca0007ffe802 */
[----:B------:R-:W-:-:S05]  /*02d0*/  IMAD.HI.U32 R5, R5, R0, RZ ;  /* 0x0000000005057227 */ /* 0x000fca00078e00ff */
[----:B------:R-:W-:-:S05]  /*02e0*/  IADD3 R4, PT, PT, -R5, RZ, RZ ;  /* 0x000000ff05047210 */ /* 0x000fca0007ffe1ff */
[----:B------:R-:W-:-:S05]  /*02f0*/  IMAD R0, R3, R4, R0 ;  /* 0x0000000403007224 */ /* 0x000fca00078e0200 */
[----:B------:R-:W-:-:S13]  /*0300*/  ISETP.GE.U32.AND P0, PT, R0, R3, PT ;  /* 0x000000030000720c */ /* 0x000fda0003f06070 */
[----:B------:R-:W-:Y:S01]  /*0310*/  @P0 IADD3 R0, PT, PT, R0, -R3, RZ ;  /* 0x8000000300000210 */ /* 0x000fe20007ffe0ff */
[----:B------:R-:W-:-:S03]  /*0320*/  @P0 VIADD R5, R5, 0x1 ;  /* 0x0000000105050836 */ /* 0x000fc60000000000 */
[----:B------:R-:W-:-:S13]  /*0330*/  ISETP.GE.U32.AND P1, PT, R0, R3, PT ;  /* 0x000000030000720c */ /* 0x000fda0003f26070 */
[----:B------:R-:W-:Y:S02]  /*0340*/  @P1 IADD3 R5, PT, PT, R5, 0x1, RZ ;  /* 0x0000000105051810 */ /* 0x000fe40007ffe0ff */
[----:B------:R-:W-:-:S04]  /*0350*/  @!P2 LOP3.LUT R5, RZ, R3, RZ, 0x33, !PT ;  /* 0x00000003ff05a212 */ /* 0x000fc800078e33ff */
[----:B------:R-:W-:Y:S02]  /*0360*/  IADD3 R5, PT, PT, R2, R5, RZ ;  /* 0x0000000502057210 */ /* 0x000fe40007ffe0ff */
[----:B------:R-:W-:Y:S02]  /*0370*/  MOV R2, RZ ;  /* 0x000000ff00027202 */ /* 0x000fe40000000f00 */
[C---:B------:R-:W-:Y:S02]  /*0380*/  LOP3.LUT R0, R5.reuse, 0x3, RZ, 0xc0, !PT ;  /* 0x0000000305007812 */ /* 0x040fe400078ec0ff */
[----:B------:R-:W-:Y:S02]  /*0390*/  ISETP.GE.U32.AND P0, PT, R5, 0x3, PT ;  /* 0x000000030500780c */ /* 0x000fe40003f06070 */
[----:B------:R-:W-:Y:S01]  /*03a0*/  ISETP.NE.AND P1, PT, R0, 0x3, PT ;  /* 0x000000030000780c */ /* 0x000fe20003f25270 */
[----:B------:R-:W-:-:S12]  /*03b0*/  IMAD.MOV.U32 R0, RZ, RZ, R22 ;  /* 0x000000ffff007224 */ /* 0x000fd800078e0016 */
[----:B------:R-:W-:Y:S05]  /*03c0*/  @!P1 BRA `(.L_x_3) ;  /* 0x00000000006c9947 */ /* 0x000fea0003800000 */
[----:B------:R-:W-:Y:S01]  /*03d0*/  IADD3 R0, PT, PT, R5, 0x1, RZ ;  /* 0x0000000105007810 */ /* 0x000fe20007ffe0ff */
[----:B------:R-:W-:Y:S01]  /*03e0*/  IMAD.MOV.U32 R2, RZ, RZ, RZ ;  /* 0x000000ffff027224 */ /* 0x000fe200078e00ff */
[----:B------:R-:W-:Y:S02]  /*03f0*/  MOV R12, UR4 ;  /* 0x00000004000c7c02 */ /* 0x000fe40008000f00 */
[----:B------:R-:W-:Y:S02]  /*0400*/  MOV R13, UR5 ;  /* 0x00000005000d7c02 */ /* 0x000fe40008000f00 */
[----:B------:R-:W-:Y:S02]  /*0410*/  LOP3.LUT R14, R0, 0x3, RZ, 0xc0, !PT ;  /* 0x00000003000e7812 */ /* 0x000fe400078ec0ff */
[----:B------:R-:W-:Y:S01]  /*0420*/  MOV R0, R22 ;  /* 0x0000001600007202 */ /* 0x000fe20000000f00 */
[----:B------:R-:W-:Y:S01]  /*0430*/  IMAD.WIDE.U32 R12, R22, 0x10, R12 ;  /* 0x00000010160c7825 */ /* 0x000fe200078e000c */
[----:B------:R-:W-:-:S07]  /*0440*/  IADD3 R14, PT, PT, -R14, RZ, RZ ;  /* 0x000000ff0e0e7210 */ /* 0x000fce0007ffe1ff */
.L_x_4:
[C---:B------:R-:W-:Y:S02]  /*0450*/  IADD3 R4, P1, PT, R12.reuse, UR14, RZ ;  /* 0x0000000e0c047c10 */ /* 0x040fe4000ff3e0ff */
[----:B------:R-:W-:Y:S02]  /*0460*/  IADD3 R8, P2, PT, R12, UR20, RZ ;  /* 0x000000140c087c10 */ /* 0x000fe4000ff5e0ff */
[C---:B------:R-:W-:Y:S02]  /*0470*/  IADD3.X R5, PT, PT, R13.reuse, UR15, RZ, P1, !PT ;  /* 0x0000000f0d057c10 */ /* 0x040fe40008ffe4ff */
[----:B------:R-:W-:-:S04]  /*0480*/  IADD3.X R9, PT, PT, R13, UR21, RZ, P2, !PT ;  /* 0x000000150d097c10 */ /* 0x000fc800097fe4ff */
[----:B------:R-:W2:Y:S04]  /*0490*/  LDG.E.128.CONSTANT R4, desc[UR10][R4.64] ;  /* 0x0000000a04047981 */ /* 0x000ea8000c1e9d00 */
[----:B------:R-:W2:Y:S01]  /*04a0*/  LDG.E.128.CONSTANT R8, desc[UR10][R8.64] ;  /* 0x0000000a08087981 */ /* 0x000ea2000c1e9d00 */
[----:B------:R-:W-:Y:S01]  /*04b0*/  IADD3 R14, PT, PT, R14, 0x1, RZ ;  /* 0x000000010e0e7810 */ /* 0x000fe20007ffe0ff */
[C---:B------:R-:W-:Y:S02]  /*04c0*/  IMAD.IADD R0, R3.reuse, 0x1, R0 ;  /* 0x0000000103007824 */ /* 0x040fe400078e0200 */
[----:B------:R-:W-:Y:S01]  /*04d0*/  IMAD.WIDE.U32 R12, R3, 0x10, R12 ;  /* 0x00000010030c7825 */ /* 0x000fe200078e000c */
[----:B------:R-:W-:-:S03]  /*04e0*/  ISETP.NE.AND P1, PT, R14, RZ, PT ;  /* 0x000000ff0e00720c */ /* 0x000fc60003f25270 */
[----:B--2---:R-:W-:Y:S01]  /*04f0*/  FADD R15, R4, R8 ;  /* 0x00000008040f7221 */ /* 0x004fe20000000000 */
[----:B------:R-:W-:Y:S01]  /*0500*/  FADD R16, R5, R9 ;  /* 0x0000000905107221 */ /* 0x000fe20000000000 */
[----:B------:R-:W-:Y:S01]  /*0510*/  FADD R6, R6, R10 ;  /* 0x0000000a06067221 */ /* 0x000fe20000000000 */
[----:B------:R-:W-:Y:S01]  /*0520*/  FADD R7, R7, R11 ;  /* 0x0000000b07077221 */ /* 0x000fe20000000000 */
[----:B------:R-:W-:-:S04]  /*0530*/  FFMA R15, R15, R15, R2 ;  /* 0x0000000f0f0f7223 */ /* 0x000fc80000000002 */
[----:B------:R-:W-:-:S04]  /*0540*/  FFMA R15, R16, R16, R15 ;  /* 0x00000010100f7223 */ /* 0x000fc8000000000f */
[----:B------:R-:W-:-:S04]  /*0550*/  FFMA R2, R6, R6, R15 ;  /* 0x0000000606027223 */ /* 0x000fc8000000000f */
[----:B------:R-:W-:Y:S01]  /*0560*/  FFMA R2, R7, R7, R2 ;  /* 0x0000000707027223 */ /* 0x000fe20000000002 */
[----:B------:R-:W-:Y:S06]  /*0570*/  @P1 BRA `(.L_x_4) ;  /* 0xfffffffc00b41947 */ /* 0x000fec000383ffff */
.L_x_3:
[----:B------:R-:W-:Y:S05]  /*0580*/  BSYNC.RECONVERGENT B1 ;  /* 0x0000000000017941 */ /* 0x000fea0003800200 */
.L_x_2:
[----:B------:R-:W-:Y:S05]  /*0590*/  @!P0 BRA `(.L_x_1) ;  /* 0x0000000000e88947 */ /* 0x000fea0003800000 */
[C---:B------:R-:W-:Y:S01]  /*05a0*/  LEA R29, R3.reuse, R0, 0x1 ;  /* 0x00000000031d7211 */ /* 0x040fe200078e08ff */
[----:B------:R-:W-:Y:S01]  /*05b0*/  IMAD R23, R3, 0x3, R0 ;  /* 0x0000000303177824 */ /* 0x000fe200078e0200 */
[----:B------:R-:W-:-:S07]  /*05c0*/  IADD3 R21, PT, PT, R0, R3, RZ ;  /* 0x0000000300157210 */ /* 0x000fce0007ffe0ff */
.L_x_5:
[----:B------:R-:W-:-:S04]  /*05d0*/  IMAD.WIDE.U32 R12, R0, 0x10, R26 ;  /* 0x00000010000c7825 */ /* 0x000fc800078e001a */
[----:B------:R-:W-:Y:S02]  /*05e0*/  IMAD.WIDE.U32 R16, R0, 0x10, R24 ;  /* 0x0000001000107825 */ /* 0x000fe400078e0018 */
[----:B------:R-:W2:Y:S04]  /*05f0*/  LDG.E.128.CONSTANT R12, desc[UR10][R12.64] ;  /* 0x0000000a0c0c7981 */ /* 0x000ea8000c1e9d00 */
[----:B------:R-:W2:Y:S01]  /*0600*/  LDG.E.128.CONSTANT R16, desc[UR10][R16.64] ;  /* 0x0000000a10107981 */ /* 0x000ea2000c1e9d00 */
[----:B------:R-:W-:-:S04]  /*0610*/  IMAD.WIDE.U32 R4, R21, 0x10, R26 ;  /* 0x0000001015047825 */ /* 0x000fc800078e001a */
[----:B------:R-:W-:Y:S02]  /*0620*/  IMAD.WIDE.U32 R8, R21, 0x10, R24 ;  /* 0x0000001015087825 */ /* 0x000fe400078e0018 */
[----:B------:R-:W3:Y:S04]  /*0630*/  LDG.E.128.CONSTANT R4, desc[UR10][R4.64] ;  /* 0x0000000a04047981 */ /* 0x000ee8000c1e9d00 */
[----:B------:R-:W3:Y:S01]  /*0640*/  LDG.E.128.CONSTANT R8, desc[UR10][R8.64] ;  /* 0x0000000a08087981 */ /* 0x000ee2000c1e9d00 */
[----:B--2---:R-:W-:Y:S01]  /*0650*/  FADD R31, R12, R16 ;  /* 0x000000100c1f7221 */ /* 0x004fe20000000000 */
[----:B------:R-:W-:Y:S01]  /*0660*/  FADD R20, R13, R17 ;  /* 0x000000110d147221 */ /* 0x000fe20000000000 */
[----:B------:R-:W-:Y:S01]  /*0670*/  FADD R14, R14, R18 ;  /* 0x000000120e0e7221 */ /* 0x000fe20000000000 */
[----:B------:R-:W-:Y:S01]  /*0680*/  FADD R15, R15, R19 ;  /* 0x000000130f0f7221 */ /* 0x000fe20000000000 */
[----:B------:R-:W-:Y:S01]  /*0690*/  FFMA R31, R31, R31, R2 ;  /* 0x0000001f1f1f7223 */ /* 0x000fe20000000002 */
[----:B------:R-:W-:-:S04]  /*06a0*/  IMAD.WIDE.U32 R12, R29, 0x10, R26 ;  /* 0x000000101d0c7825 */ /* 0x000fc800078e001a */
[----:B------:R-:W-:Y:S01]  /*06b0*/  FFMA R31, R20, R20, R31 ;  /* 0x00000014141f7223 */ /* 0x000fe2000000001f */
[----:B------:R-:W-:-:S04]  /*06c0*/  IMAD.WIDE.U32 R16, R29, 0x10, R24 ;  /* 0x000000101d107825 */ /* 0x000fc800078e0018 */
[----:B---3--:R-:W-:Y:S01]  /*06d0*/  FADD R19, R4, R8 ;  /* 0x0000000804137221 */ /* 0x008fe20000000000 */
[----:B------:R-:W-:Y:S01]  /*06e0*/  FFMA R14, R14, R14, R31 ;  /* 0x0000000e0e0e7223 */ /* 0x000fe2000000001f */
[----:B------:R-:W-:-:S03]  /*06f0*/  FADD R5, R5, R9 ;  /* 0x0000000905057221 */ /* 0x000fc60000000000 */
[----:B------:R-:W-:-:S04]  /*0700*/  FFMA R14, R15, R15, R14 ;  /* 0x0000000f0f0e7223 */ /* 0x000fc8000000000e */
[----:B------:R-:W-:Y:S02]  /*0710*/  FFMA R2, R19, R19, R14 ;  /* 0x0000001313027223 */ /* 0x000fe4000000000e */
[----:B------:R-:W2:Y:S04]  /*0720*/  LDG.E.128.CONSTANT R12, desc[UR10][R12.64] ;  /* 0x0000000a0c0c7981 */ /* 0x000ea8000c1e9d00 */
[----:B------:R-:W2:Y:S01]  /*0730*/  LDG.E.128.CONSTANT R16, desc[UR10][R16.64] ;  /* 0x0000000a10107981 */ /* 0x000ea2000c1e9d00 */
[----:B------:R-:W-:Y:S01]  /*0740*/  FADD R6, R6, R10 ;  /* 0x0000000a06067221 */ /* 0x000fe20000000000 */
[----:B------:R-:W-:Y:S01]  /*0750*/  FFMA R5, R5, R5, R2 ;  /* 0x0000000505057223 */ /* 0x000fe20000000002 */
[----:B------:R-:W-:Y:S01]  /*0760*/  FADD R7, R7, R11 ;  /* 0x0000000b07077221 */ /* 0x000fe20000000000 */
[----:B------:R-:W-:-:S04]  /*0770*/  IMAD.WIDE.U32 R8, R23, 0x10, R24 ;  /* 0x0000001017087825 */ /* 0x000fc800078e0018 */
[----:B------:R-:W-:Y:S01]  /*0780*/  FFMA R2, R6, R6, R5 ;  /* 0x0000000606027223 */ /* 0x000fe20000000005 */
[----:B------:R-:W-:-:S04]  /*0790*/  IMAD.WIDE.U32 R4, R23, 0x10, R26 ;  /* 0x0000001017047825 */ /* 0x000fc800078e001a */
[----:B------:R-:W-:Y:S01]  /*07a0*/  FFMA R2, R7, R7, R2 ;  /* 0x0000000707027223 */ /* 0x000fe20000000002 */
[----:B------:R-:W3:Y:S04]  /*07b0*/  LDG.E.128.CONSTANT R8, desc[UR10][R8.64] ;  /* 0x0000000a08087981 */ /* 0x000ee8000c1e9d00 */
[----:B------:R-:W3:Y:S01]  /*07c0*/  LDG.E.128.CONSTANT R4, desc[UR10][R4.64] ;  /* 0x0000000a04047981 */ /* 0x000ee2000c1e9d00 */
[----:B------:R-:W-:-:S04]  /*07d0*/  IADD3 R0, PT, PT, R3, R0, R3 ;  /* 0x0000000003007210 */ /* 0x000fc80007ffe003 */
[----:B------:R-:W-:-:S04]  /*07e0*/  IADD3 R0, PT, PT, R3, R0, R3 ;  /* 0x0000000003007210 */ /* 0x000fc80007ffe003 */
[----:B------:R-:W-:Y:S01]  /*07f0*/  ISETP.GE.AND P0, PT, R0, UR8, PT ;  /* 0x0000000800007c0c */ /* 0x000fe2000bf06270 */
[C---:B------:R-:W-:Y:S01]  /*0800*/  IMAD R23, R3.reuse, 0x4, R23 ;  /* 0x0000000403177824 */ /* 0x040fe200078e0217 */
[C---:B------:R-:W-:Y:S02]  /*0810*/  LEA R29, R3.reuse, R29, 0x2 ;  /* 0x0000001d031d7211 */ /* 0x040fe400078e10ff */
[----:B------:R-:W-:Y:S01]  /*0820*/  LEA R21, R3, R21, 0x2 ;  /* 0x0000001503157211 */ /* 0x000fe200078e10ff */
[----:B--2---:R-:W-:Y:S01]  /*0830*/  FADD R31, R12, R16 ;  /* 0x000000100c1f7221 */ /* 0x004fe20000000000 */
[----:B------:R-:W-:-:S03]  /*0840*/  FADD R13, R13, R17 ;  /* 0x000000110d0d7221 */ /* 0x000fc60000000000 */
[----:B------:R-:W-:Y:S01]  /*0850*/  FFMA R2, R31, R31, R2 ;  /* 0x0000001f1f027223 */ /* 0x000fe20000000002 */
[----:B------:R-:W-:-:S03]  /*0860*/  FADD R14, R14, R18 ;  /* 0x000000120e0e7221 */ /* 0x000fc60000000000 */
[----:B------:R-:W-:Y:S01]  /*0870*/  FFMA R13, R13, R13, R2 ;  /* 0x0000000d0d0d7223 */ /* 0x000fe20000000002 */
[----:B------:R-:W-:-:S03]  /*0880*/  FADD R15, R15, R19 ;  /* 0x000000130f0f7221 */ /* 0x000fc60000000000 */
[----:B------:R-:W-:Y:S01]  /*0890*/  FFMA R14, R14, R14, R13 ;  /* 0x0000000e0e0e7223 */ /* 0x000fe2000000000d */
[----:B---3--:R-:W-:-:S03]  /*08a0*/  FADD R13, R4, R8 ;  /* 0x00000008040d7221 */ /* 0x008fc60000000000 */
[----:B------:R-:W-:Y:S01]  /*08b0*/  FFMA R14, R15, R15, R14 ;  /* 0x0000000f0f0e7223 */ /* 0x000fe2000000000e */
[----:B------:R-:W-:-:S03]  /*08c0*/  FADD R5, R5, R9 ;  /* 0x0000000905057221 */ /* 0x000fc60000000000 */
[----:B------:R-:W-:Y:S01]  /*08d0*/  FFMA R14, R13, R13, R14 ;  /* 0x0000000d0d0e7223 */ /* 0x000fe2000000000e */
[----:B------:R-:W-:-:S03]  /*08e0*/  FADD R6, R6, R10 ;  /* 0x0000000a06067221 */ /* 0x000fc60000000000 */
[----:B------:R-:W-:Y:S01]  /*08f0*/  FFMA R5, R5, R5, R14 ;  /* 0x0000000505057223 */ /* 0x000fe2000000000e */
[----:B------:R-:W-:-:S03]  /*0900*/  FADD R7, R7, R11 ;  /* 0x0000000b07077221 */ /* 0x000fc60000000000 */
[----:B------:R-:W-:-:S04]  /*0910*/  FFMA R2, R6, R6, R5 ;  /* 0x0000000606027223 */ /* 0x000fc80000000005 */
[----:B------:R-:W-:Y:S01]  /*0920*/  FFMA R2, R7, R7, R2 ;  /* 0x0000000707027223 */ /* 0x000fe20000000002 */
[----:B------:R-:W-:Y:S06]  /*0930*/  @!P0 BRA `(.L_x_5) ;  /* 0xfffffffc00248947 */ /* 0x000fec000383ffff */
.L_x_1:
[----:B------:R-:W-:Y:S05]  /*0940*/  BSYNC.RECONVERGENT B0 ;  /* 0x0000000000007941 */ /* 0x000fea0003800200 */
.L_x_0:
[----:B------:R-:W-:Y:S01]  /*0950*/  MOV R21, UR8 ;  /* 0x0000000800157c02 */ /* 0x000fe20008000f00 */
[----:B------:R-:W-:Y:S03]  /*0960*/  BSSY.RECONVERGENT B0, `(.L_x_6) ;  /* 0x000000f000007945 */ /* 0x000fe60003800200 */
[----:B------:R-:W-:-:S04]  /*0970*/  LEA R21, R21, R22, 0x2 ;  /* 0x0000001615157211 */ /* 0x000fc800078e10ff */
[----:B------:R-:W-:-:S13]  /*0980*/  ISETP.GE.AND P0, PT, R21, UR19, PT ;  /* 0x0000001315007c0c */ /* 0x000fda000bf06270 */
[----:B------:R-:W-:Y:S05]  /*0990*/  @P0 BRA `(.L_x_7) ;  /* 0x00000000002c0947 */ /* 0x000fea0003800000 */
[----:B------:R-:W0:Y:S01]  /*09a0*/  LDC R0, c[0x0][0x360] ;  /* 0x0000d800ff007b82 */ /* 0x000e220000000800 */
[----:B------:R-:W-:-:S07]  /*09b0*/  IMAD.MOV.U32 R3, RZ, RZ, R21 ;  /* 0x000000ffff037224 */ /* 0x000fce00078e0015 */
.L_x_8:
[----:B------:R-:W-:-:S04]  /*09c0*/  IMAD.WIDE R4, R3, 0x4, R26 ;  /* 0x0000000403047825 */ /* 0x000fc800078e021a */
[----:B------:R-:W-:Y:S02]  /*09d0*/  IMAD.WIDE R6, R3, 0x4, R24 ;  /* 0x0000000403067825 */ /* 0x000fe400078e0218 */
[----:B------:R-:W2:Y:S04]  /*09e0*/  LDG.E.CONSTANT R4, desc[UR10][R4.64] ;  /* 0x0000000a04047981 */ /* 0x000ea8000c1e9900 */
[----:B------:R-:W2:Y:S01]  /*09f0*/  LDG.E.CONSTANT R7, desc[UR10][R6.64] ;  /* 0x0000000a06077981 */ /* 0x000ea2000c1e9900 */
[----:B0-----:R-:W-:-:S04]  /*0a00*/  IADD3 R3, PT, PT, R0, R3, RZ ;  /* 0x0000000300037210 */ /* 0x001fc80007ffe0ff */
[----:B------:R-:W-:Y:S01]  /*0a10*/  ISETP.GE.AND P0, PT, R3, UR19, PT ;  /* 0x0000001303007c0c */ /* 0x000fe2000bf06270 */
[----:B--2---:R-:W-:-:S04]  /*0a20*/  FADD R9, R4, R7 ;  /* 0x0000000704097221 */ /* 0x004fc80000000000 */
[----:B------:R-:W-:-:S08]  /*0a30*/  FFMA R2, R9, R9, R2 ;  /* 0x0000000909027223 */ /* 0x000fd00000000002 */
[----:B------:R-:W-:Y:S05]  /*0a40*/  @!P0 BRA `(.L_x_8) ;  /* 0xfffffffc00dc8947 */ /* 0x000fea000383ffff */
.L_x_7:
[----:B------:R-:W-:Y:S05]  /*0a50*/  BSYNC.RECONVERGENT B0 ;  /* 0x0000000000007941 */ /* 0x000fea0003800200 */
.L_x_6:
[----:B------:R-:W0:Y:S01]  /*0a60*/  SHFL.DOWN PT, R3, R2, 0x10, 0x1f ;  /* 0x0a001f0002037f89 */ /* 0x000e2200000e0000 */
[----:B------:R-:W-:Y:S01]  /*0a70*/  LOP3.LUT P0, RZ, R22, 0x1f, RZ, 0xc0, !PT ;  /* 0x0000001f16ff7812 */ /* 0x000fe2000780c0ff */
[----:B------:R-:W1:-:S12]  /*0a80*/  LDCU UR9, c[0x0][0x360] ;  /* 0x00006c00ff0977ac */ /* 0x000e580008000800 */
[----:B------:R-:W2:Y:S01]  /*0a90*/  @!P0 S2R R7, SR_CgaCtaId ;  /* 0x0000000000078919 */ /* 0x000ea20000008800 */
[----:B-1----:R-:W-:Y:S01]  /*0aa0*/  USHF.R.U32.HI UR4, URZ, 0x5, UR9 ;  /* 0x00000005ff047899 */ /* 0x002fe20008011609 */
[----:B0-----:R-:W-:-:S05]  /*0ab0*/  FADD R3, R3, R2 ;  /* 0x0000000203037221 */ /* 0x001fca0000000000 */
[----:B------:R-:W-:Y:S01]  /*0ac0*/  ISETP.GE.U32.AND P1, PT, R22, UR4, PT ;  /* 0x0000000416007c0c */ /* 0x000fe2000bf26070 */
[----:B------:R-:W0:-:S12]  /*0ad0*/  SHFL.DOWN PT, R0, R3, 0x8, 0x1f ;  /* 0x09001f0003007f89 */ /* 0x000e1800000e0000 */
[----:B------:R-:W1:Y:S01]  /*0ae0*/  @!P1 S2R R9, SR_CgaCtaId ;  /* 0x0000000000099919 */ /* 0x000e620000008800 */
[----:B------:R-:W-:-:S04]  /*0af0*/  @!P1 MOV R2, 0x400 ;  /* 0x0000040000029802 */ /* 0x000fc80000000f00 */
[----:B------:R-:W-:Y:S01]  /*0b00*/  @!P1 IADD3 R2, PT, PT, R2, 0x10, RZ ;  /* 0x0000001002029810 */ /* 0x000fe20007ffe0ff */
[----:B0-----:R-:W-:-:S05]  /*0b10*/  FADD R0, R3, R0 ;  /* 0x0000000003007221 */ /* 0x001fca0000000000 */
[----:B------:R-:W0:Y:S01]  /*0b20*/  SHFL.DOWN PT, R5, R0, 0x4, 0x1f ;  /* 0x08801f0000057f89 */ /* 0x000e2200000e0000 */
[----:B-1----:R-:W-:-:S04]  /*0b30*/  @!P1 LEA R9, R9, R2, 0x18 ;  /* 0x0000000209099211 */ /* 0x002fc800078ec0ff */
[----:B------:R-:W-:Y:S01]  /*0b40*/  @!P1 LEA R2, R22, R9, 0x2 ;  /* 0x0000000916029211 */ /* 0x000fe200078e10ff */
[----:B0-----:R-:W-:Y:S01]  /*0b50*/  FADD R5, R0, R5 ;  /* 0x0000000500057221 */ /* 0x001fe20000000000 */
[----:B------:R-:W-:-:S04]  /*0b60*/  @!P0 MOV R0, 0x400 ;  /* 0x0000040000008802 */ /* 0x000fc80000000f00 */
[----:B------:R-:W0:Y:S01]  /*0b70*/  SHFL.DOWN PT, R4, R5, 0x2, 0x1f ;  /* 0x08401f0005047f89 */ /* 0x000e2200000e0000 */
[----:B------:R-:W-:Y:S01]  /*0b80*/  @!P0 IADD3 R0, PT, PT, R0, 0x10, RZ ;  /* 0x0000001000008810 */ /* 0x000fe20007ffe0ff */
[----:B0-----:R-:W-:-:S03]  /*0b90*/  FADD R4, R5, R4 ;  /* 0x0000000405047221 */ /* 0x001fc60000000000 */
[----:B--2---:R-:W-:Y:S01]  /*0ba0*/  @!P0 LEA R5, R7, R0, 0x18 ;  /* 0x0000000007058211 */ /* 0x004fe200078ec0ff */
[----:B------:R-:W-:Y:S01]  /*0bb0*/  IMAD.MOV.U32 R0, RZ, RZ, RZ ;  /* 0x000000ffff007224 */ /* 0x000fe200078e00ff */
[----:B------:R-:W0:Y:S02]  /*0bc0*/  SHFL.DOWN PT, R3, R4, 0x1, 0x1f ;  /* 0x08201f0004037f89 */ /* 0x000e2400000e0000 */
[----:B------:R-:W-:Y:S01]  /*0bd0*/  @!P0 LEA.HI R5, R22, R5, RZ, 0x1d ;  /* 0x0000000516058211 */ /* 0x000fe200078fe8ff */
[----:B0-----:R-:W-:-:S05]  /*0be0*/  FADD R6, R4, R3 ;  /* 0x0000000304067221 */ /* 0x001fca0000000000 */
[----:B------:R0:W-:Y:S01]  /*0bf0*/  @!P0 STS [R5], R6 ;  /* 0x0000000605008388 */ /* 0x0001e20000000800 */
[----:B------:R-:W-:Y:S01]  /*0c00*/  BAR.SYNC.DEFER_BLOCKING 0x0 ;  /* 0x0000000000007b1d */ /* 0x000fe20000010000 */
[----:B------:R-:W-:-:S05]  /*0c10*/  ISETP.GT.U32.AND P0, PT, R22, 0x1f, PT ;  /* 0x0000001f1600780c */ /* 0x000fca0003f04070 */
[----:B------:R0:W1:Y:S08]  /*0c20*/  @!P1 LDS R0, [R2] ;  /* 0x0000000002009984 */ /* 0x0000700000000800 */
[----:B0-----:R-:W-:Y:S05]  /*0c30*/  @P0 BRA `(.L_x_9) ;  /* 0x0000000000f40947 */ /* 0x001fea0003800000 */
[----:B------:R-:W-:-:S03]  /*0c40*/  UMOV UR4, 0xffffffff ;  /* 0xffffffff00047882 */ /* 0x000fc60000000000 */
[----:B------:R-:W-:Y:S05]  /*0c50*/  BRA.DIV UR4, `(.L_x_10) ;  /* 0x0000000e04fc7947 */ /* 0x000fea000b800000 */
[----:B-1----:R-:W0:Y:S02]  /*0c60*/  SHFL.DOWN PT, R3, R0, 0x10, 0x1f ;  /* 0x0a001f0000037f89 */ /* 0x002e2400000e0000 */
[----:B0-----:R-:W-:-:S05]  /*0c70*/  FADD R3, R3, R0 ;  /* 0x0000000003037221 */ /* 0x001fca0000000000 */
[----:B------:R-:W0:Y:S02]  /*0c80*/  SHFL.DOWN PT, R2, R3, 0x8, 0x1f ;  /* 0x09001f0003027f89 */ /* 0x000e2400000e0000 */
[----:B0-----:R-:W-:-:S05]  /*0c90*/  FADD R2, R3, R2 ;  /* 0x0000000203027221 */ /* 0x001fca0000000000 */
[----:B------:R-:W0:Y:S02]  /*0ca0*/  SHFL.DOWN PT, R5, R2, 0x4, 0x1f ;  /* 0x08801f0002057f89 */ /* 0x000e2400000e0000 */
[----:B0-----:R-:W-:-:S05]  /*0cb0*/  FADD R5, R2, R5 ;  /* 0x0000000502057221 */ /* 0x001fca0000000000 */
[----:B------:R-:W0:Y:S02]  /*0cc0*/  SHFL.DOWN PT, R4, R5, 0x2, 0x1f ;  /* 0x08401f0005047f89 */ /* 0x000e2400000e0000 */
[----:B0-----:R-:W-:-:S05]  /*0cd0*/  FADD R4, R5, R4 ;  /* 0x0000000405047221 */ /* 0x001fca0000000000 */
[----:B------:R0:W1:Y:S02]  /*0ce0*/  SHFL.DOWN PT, R7, R4, 0x1, 0x1f ;  /* 0x08201f0004077f89 */ /* 0x00006400000e0000 */
.L_x_31:
[----:B------:R-:W-:Y:S01]  /*0cf0*/  ISETP.NE.AND P0, PT, R22, RZ, PT ;  /* 0x000000ff1600720c */ /* 0x000fe20003f05270 */
[----:B-1----:R-:W-:-:S12]  /*0d00*/  FADD R0, R4, R7 ;  /* 0x0000000704007221 */ /* 0x002fd80000000000 */
[----:B------:R-:W-:Y:S05]  /*0d10*/  @P0 BRA `(.L_x_9) ;  /* 0x0000000000bc0947 */ /* 0x000fea0003800000 */
[----:B------:R-:W-:Y:S01]  /*0d20*/  I2FP.F32.S32 R3, UR19 ;  /* 0x0000001300037c45 */ /* 0x000fe20008201400 */
[----:B------:R-:W-:Y:S03]  /*0d30*/  BSSY.RECONVERGENT B0, `(.L_x_11) ;  /* 0x000000c000007945 */ /* 0x000fe60003800200 */
[----:B------:R-:W1:Y:S08]  /*0d40*/  MUFU.RCP R2, R3 ;  /* 0x0000000300027308 */ /* 0x000e700000001000 */
[----:B------:R-:W2:Y:S01]  /*0d50*/  FCHK P0, R0, R3 ;  /* 0x0000000300007302 */ /* 0x000ea20000000000 */
[----:B-1----:R-:W-:-:S04]  /*0d60*/  FFMA R5, -R3, R2, 1 ;  /* 0x3f80000003057423 */ /* 0x002fc80000000102 */
[----:B------:R-:W-:-:S04]  /*0d70*/  FFMA R5, R2, R5, R2 ;  /* 0x0000000502057223 */ /* 0x000fc80000000002 */
[----:B------:R-:W-:-:S04]  /*0d80*/  FFMA R2, R0, R5, RZ ;  /* 0x0000000500027223 */ /* 0x000fc800000000ff */
[----:B0-----:R-:W-:-:S04]  /*0d90*/  FFMA R4, -R3, R2, R0 ;  /* 0x0000000203047223 */ /* 0x001fc80000000100 */
[----:B------:R-:W-:Y:S01]  /*0da0*/  FFMA R2, R5, R4, R2 ;  /* 0x0000000405027223 */ /* 0x000fe20000000002 */
[----:B--2---:R-:W-:Y:S06]  /*0db0*/  @!P0 BRA `(.L_x_12) ;  /* 0x00000000000c8947 */ /* 0x004fec0003800000 */
[----:B------:R-:W-:-:S07]  /*0dc0*/  MOV R2, 0xde0 ;  /* 0x00000de000027802 */ /* 0x000fce0000000f00 */
[----:B------:R-:W-:Y:S05]  /*0dd0*/  CALL.REL.NOINC `($__internal_2_$__cuda_sm3x_div_rn_noftz_f32_slowpath) ;  /* 0x0000001400587944 */ /* 0x000fea0003c00000 */
[----:B------:R-:W-:-:S07]  /*0de0*/  MOV R2, R0 ;  /* 0x0000000000027202 */ /* 0x000fce0000000f00 */
.L_x_12:
[----:B------:R-:W-:Y:S05]  /*0df0*/  BSYNC.RECONVERGENT B0 ;  /* 0x0000000000007941 */ /* 0x000fea0003800200 */
.L_x_11:
[----:B------:R-:W0:Y:S01]  /*0e00*/  LDCU UR4, c[0x0][0x3a8] ;  /* 0x00007500ff0477ac */ /* 0x000e220008000800 */
[----:B------:R-:W-:Y:S01]  /*0e10*/  BSSY.RECONVERGENT B0, `(.L_x_13) ;  /* 0x000000d000007945 */ /* 0x000fe20003800200 */
[----:B0-----:R-:W-:-:S04]  /*0e20*/  FADD R3, R2, UR4 ;  /* 0x0000000402037e21 */ /* 0x001fc80008000000 */
[----:B------:R0:W1:Y:S01]  /*0e30*/  MUFU.RSQ R2, R3 ;  /* 0x0000000300027308 */ /* 0x0000620000001400 */
[----:B------:R-:W-:-:S04]  /*0e40*/  IADD3 R0, PT, PT, R3, -0xd000000, RZ ;  /* 0xf300000003007810 */ /* 0x000fc80007ffe0ff */
[----:B------:R-:W-:-:S13]  /*0e50*/  ISETP.GT.U32.AND P0, PT, R0, 0x727fffff, PT ;  /* 0x727fffff0000780c */ /* 0x000fda0003f04070 */
[----:B01----:R-:W-:Y:S05]  /*0e60*/  @!P0 BRA `(.L_x_14) ;  /* 0x00000000000c8947 */ /* 0x003fea0003800000 */
[----:B------:R-:W-:-:S07]  /*0e70*/  MOV R7, 0xe90 ;  /* 0x00000e9000077802 */ /* 0x000fce0000000f00 */
[----:B------:R-:W-:Y:S05]  /*0e80*/  CALL.REL.NOINC `($__internal_1_$__cuda_sm20_sqrt_rn_f32_slowpath) ;  /* 0x0000001000cc7944 */ /* 0x000fea0003c00000 */
[----:B------:R-:W-:Y:S05]  /*0e90*/  BRA `(.L_x_15) ;  /* 0x0000000000107947 */ /* 0x000fea0003800000 */
.L_x_14:
[----:B------:R-:W-:Y:S01]  /*0ea0*/  FMUL.FTZ R0, R3, R2 ;  /* 0x0000000203007220 */ /* 0x000fe20000410000 */
[----:B------:R-:W-:-:S03]  /*0eb0*/  FMUL.FTZ R2, R2, 0.5 ;  /* 0x3f00000002027820 */ /* 0x000fc60000410000 */
[----:B------:R-:W-:-:S04]  /*0ec0*/  FFMA R3, -R0, R0, R3 ;  /* 0x0000000000037223 */ /* 0x000fc80000000103 */
[----:B------:R-:W-:-:S07]  /*0ed0*/  FFMA R0, R3, R2, R0 ;  /* 0x0000000203007223 */ /* 0x000fce0000000000 */
.L_x_15:
[----:B------:R-:W-:Y:S05]  /*0ee0*/  BSYNC.RECONVERGENT B0 ;  /* 0x0000000000007941 */ /* 0x000fea0003800200 */
.L_x_13:
[----:B------:R-:W-:Y:S01]  /*0ef0*/  VIADD R2, R0, 0x1800000 ;  /* 0x0180000000027836 */ /* 0x000fe20000000000 */
[----:B------:R-:W-:Y:S04]  /*0f00*/  BSSY.RECONVERGENT B0, `(.L_x_16) ;  /* 0x000000c000007945 */ /* 0x000fe80003800200 */
[----:B------:R-:W-:-:S04]  /*0f10*/  LOP3.LUT R2, R2, 0x7f800000, RZ, 0xc0, !PT ;  /* 0x7f80000002027812 */ /* 0x000fc800078ec0ff */
[----:B------:R-:W-:-:S13]  /*0f20*/  ISETP.GT.U32.AND P0, PT, R2, 0x1ffffff, PT ;  /* 0x01ffffff0200780c */ /* 0x000fda0003f04070 */
[----:B------:R-:W-:Y:S05]  /*0f30*/  @P0 BRA `(.L_x_17) ;  /* 0x0000000000100947 */ /* 0x000fea0003800000 */
[----:B------:R-:W-:-:S07]  /*0f40*/  MOV R4, 0xf60 ;  /* 0x00000f6000047802 */ /* 0x000fce0000000f00 */
[----:B------:R-:W-:Y:S05]  /*0f50*/  CALL.REL.NOINC `($__internal_0_$__cuda_sm20_rcp_rn_f32_slowpath) ;  /* 0x0000000c00c87944 */ /* 0x000fea0003c00000 */
[----:B------:R-:W-:Y:S01]  /*0f60*/  MOV R2, R3 ;  /* 0x0000000300027202 */ /* 0x000fe20000000f00 */
[----:B------:R-:W-:Y:S06]  /*0f70*/  BRA `(.L_x_18) ;  /* 0x0000000000107947 */ /* 0x000fec0003800000 */
.L_x_17:
[----:B------:R-:W0:Y:S02]  /*0f80*/  MUFU.RCP R3, R0 ;  /* 0x0000000000037308 */ /* 0x000e240000001000 */
[----:B0-----:R-:W-:-:S04]  /*0f90*/  FFMA R2, R3, R0, -1 ;  /* 0xbf80000003027423 */ /* 0x001fc80000000000 */
[----:B------:R-:W-:-:S04]  /*0fa0*/  FADD.FTZ R2, -R2, -RZ ;  /* 0x800000ff02027221 */ /* 0x000fc80000010100 */
[----:B------:R-:W-:-:S07]  /*0fb0*/  FFMA R2, R3, R2, R3 ;  /* 0x0000000203027223 */ /* 0x000fce0000000003 */
.L_x_18:
[----:B------:R-:W-:Y:S05]  /*0fc0*/  BSYNC.RECONVERGENT B0 ;  /* 0x0000000000007941 */ /* 0x000fea0003800200 */
.L_x_16:
[----:B------:R-:W0:Y:S01]  /*0fd0*/  S2UR UR5, SR_CgaCtaId ;  /* 0x00000000000579c3 */ /* 0x000e220000008800 */
[----:B------:R-:W-:Y:S02]  /*0fe0*/  UMOV UR4, 0x400 ;  /* 0x0000040000047882 */ /* 0x000fe40000000000 */
[----:B0-----:R-:W-:-:S09]  /*0ff0*/  ULEA UR4, UR5, UR4, 0x18 ;  /* 0x0000000405047291 */ /* 0x001fd2000f8ec0ff */
[----:B------:R2:W-:Y:S03]  /*1000*/  STS [UR4], R2 ;  /* 0x00000002ff007988 */ /* 0x0005e60008000804 */
.L_x_9:
[----:B------:R-:W-:Y:S05]  /*1010*/  WARPSYNC.ALL ;  /* 0x0000000000007948 */ /* 0x000fea0003800000 */
[----:B------:R-:W-:Y:S01]  /*1020*/  ISETP.GE.AND P0, PT, R22, UR8, PT ;  /* 0x0000000816007c0c */ /* 0x000fe2000bf06270 */
[----:B------:R-:W3:Y:S08]  /*1030*/  S2UR UR5, SR_CgaCtaId ;  /* 0x00000000000579c3 */ /* 0x000ef00000008800 */
[----:B------:R-:W-:Y:S06]  /*1040*/  BAR.SYNC.DEFER_BLOCKING 0x0 ;  /* 0x0000000000007b1d */ /* 0x000fec0000010000 */
[----:B------:R-:W-:Y:S01]  /*1050*/  UMOV UR4, 0x400 ;  /* 0x0000040000047882 */ /* 0x000fe20000000000 */
[----:B------:R-:W-:Y:S01]  /*1060*/  BSSY.RECONVERGENT B0, `(.L_x_19) ;  /* 0x00000aa000007945 */ /* 0x000fe20003800200 */
[----:B---3--:R-:W-:-:S09]  /*1070*/  ULEA UR4, UR5, UR4, 0x18 ;  /* 0x0000000405047291 */ /* 0x008fd2000f8ec0ff */
[----:B------:R-:W3:Y:S02]  /*1080*/  LDS R20, [UR4] ;  /* 0x00000004ff147984 */ /* 0x000ee40008000800 */
[----:B------:R-:W4:Y:S01]  /*1090*/  LDCU.64 UR4, c[0x0][0x398] ;  /* 0x00007300ff0477ac */ /* 0x000f220008000a00 */
[----:B------:R-:W-:Y:S05]  /*10a0*/  @P0 BRA `(.L_x_20) ;  /* 0x0000000800940947 */ /* 0x000fea0003800000 */
[----:B------:R-:W5:Y:S01]  /*10b0*/  I2F.U32.RP R6, UR9 ;  /* 0x0000000900067d06 */ /* 0x000f620008209000 */
[----:B-1----:R-:W-:Y:S01]  /*10c0*/  VIADD R0, R22, UR9 ;  /* 0x0000000916007c36 */ /* 0x002fe20008000000 */
[----:B------:R-:W-:Y:S01]  /*10d0*/  ISETP.NE.U32.AND P2, PT, RZ, UR9, PT ;  /* 0x00000009ff007c0c */ /* 0x000fe2000bf45070 */
[----:B------:R-:W-:Y:S03]  /*10e0*/  BSSY.RECONVERGENT B1, `(.L_x_21) ;  /* 0x000003c000017945 */ /* 0x000fe60003800200 */
[C---:B------:R-:W-:Y:S02]  /*10f0*/  ISETP.GE.U32.AND P0, PT, R0.reuse, UR8, PT ;  /* 0x0000000800007c0c */ /* 0x040fe4000bf06070 */
[----:B------:R-:W-:Y:S02]  /*1100*/  VIMNMX.U32 R5, PT, PT, R0, UR8, !PT ;  /* 0x0000000800057c48 */ /* 0x000fe4000ffe0000 */
[----:B0-----:R-:W-:-:S04]  /*1110*/  SEL R4, RZ, 0x1, P0 ;  /* 0x00000001ff047807 */ /* 0x001fc80000000000 */
[----:B------:R-:W-:Y:S01]  /*1120*/  IADD3 R5, PT, PT, R5, -R0, -R4 ;  /* 0x8000000005057210 */ /* 0x000fe20007ffe804 */
[----:B-----5:R-:W2:Y:S02]  /*1130*/  MUFU.RCP R6, R6 ;  /* 0x0000000600067308 */ /* 0x020ea40000001000 */
[----:B--2---:R-:W-:-:S06]  /*1140*/  IADD3 R2, PT, PT, R6, 0xffffffe, RZ ;  /* 0x0ffffffe06027810 */ /* 0x004fcc0007ffe0ff */
[----:B------:R0:W1:Y:S02]  /*1150*/  F2I.FTZ.U32.TRUNC.NTZ R3, R2 ;  /* 0x0000000200037305 */ /* 0x000064000021f000 */
[----:B0-----:R-:W-:Y:S01]  /*1160*/  HFMA2 R2, -RZ, RZ, 0, 0 ;  /* 0x00000000ff027431 */ /* 0x001fe200000001ff */
[----:B-1----:R-:W-:-:S05]  /*1170*/  IADD3 R7, PT, PT, RZ, -R3, RZ ;  /* 0x80000003ff077210 */ /* 0x002fca0007ffe0ff */
[----:B------:R-:W-:-:S04]  /*1180*/  IMAD R7, R7, UR9, RZ ;  /* 0x0000000907077c24 */ /* 0x000fc8000f8e02ff */
[----:B------:R-:W-:-:S06]  /*1190*/  IMAD.HI.U32 R6, R3, R7, R2 ;  /* 0x0000000703067227 */ /* 0x000fcc00078e0002 */
[----:B------:R-:W-:-:S05]  /*11a0*/  IMAD.HI.U32 R3, R6, R5, RZ ;  /* 0x0000000506037227 */ /* 0x000fca00078e00ff */
[----:B------:R-:W-:-:S05]  /*11b0*/  IADD3 R0, PT, PT, -R3, RZ, RZ ;  /* 0x000000ff03007210 */ /* 0x000fca0007ffe1ff */
[----:B------:R-:W-:-:S05]  /*11c0*/  IMAD R5, R0, UR9, R5 ;  /* 0x0000000900057c24 */ /* 0x000fca000f8e0205 */
[----:B------:R-:W-:-:S13]  /*11d0*/  ISETP.GE.U32.AND P0, PT, R5, UR9, PT ;  /* 0x0000000905007c0c */ /* 0x000fda000bf06070 */
[----:B------:R-:W-:Y:S01]  /*11e0*/  @P0 IADD3 R5, PT, PT, R5, -UR9, RZ ;  /* 0x8000000905050c10 */ /* 0x000fe2000fffe0ff */
[----:B------:R-:W-:-:S03]  /*11f0*/  @P0 VIADD R3, R3, 0x1 ;  /* 0x0000000103030836 */ /* 0x000fc60000000000 */
[----:B------:R-:W-:-:S13]  /*1200*/  ISETP.GE.U32.AND P1, PT, R5, UR9, PT ;  /* 0x0000000905007c0c */ /* 0x000fda000bf26070 */
[----:B------:R-:W-:Y:S02]  /*1210*/  @P1 IADD3 R3, PT, PT, R3, 0x1, RZ ;  /* 0x0000000103031810 */ /* 0x000fe40007ffe0ff */
[----:B------:R-:W-:-:S04]  /*1220*/  @!P2 LOP3.LUT R3, RZ, UR9, RZ, 0x33, !PT ;  /* 0x00000009ff03ac12 */ /* 0x000fc8000f8e33ff */
[----:B------:R-:W-:-:S04]  /*1230*/  IADD3 R0, PT, PT, R4, R3, RZ ;  /* 0x0000000304007210 */ /* 0x000fc80007ffe0ff */
[C---:B------:R-:W-:Y:S02]  /*1240*/  LOP3.LUT R2, R0.reuse, 0x3, RZ, 0xc0, !PT ;  /* 0x0000000300027812 */ /* 0x040fe400078ec0ff */
[----:B------:R-:W-:Y:S02]  /*1250*/  ISETP.GE.U32.AND P0, PT, R0, 0x3, PT ;  /* 0x000000030000780c */ /* 0x000fe40003f06070 */
[----:B------:R-:W-:-:S13]  /*1260*/  ISETP.NE.AND P1, PT, R2, 0x3, PT ;  /* 0x000000030200780c */ /* 0x000fda0003f25270 */
[----:B------:R-:W-:Y:S05]  /*1270*/  @!P1 BRA `(.L_x_22) ;  /* 0x0000000000889947 */ /* 0x000fea0003800000 */
[----:B------:R-:W-:Y:S01]  /*1280*/  IADD3 R0, PT, PT, R0, 0x1, RZ ;  /* 0x0000000100007810 */ /* 0x000fe20007ffe0ff */
[----:B------:R-:W-:-:S03]  /*1290*/  IMAD.WIDE.U32 R2, R22, 0x10, RZ ;  /* 0x0000001016027825 */ /* 0x000fc600078e00ff */
[----:B------:R-:W-:-:S05]  /*12a0*/  LOP3.LUT R5, R0, 0x3, RZ, 0xc0, !PT ;  /* 0x0000000300057812 */ /* 0x000fca00078ec0ff */
[----:B------:R-:W-:Y:S02]  /*12b0*/  IMAD R22, R5, UR9, R22 ;  /* 0x0000000905167c24 */ /* 0x000fe4000f8e0216 */
[----:B------:R-:W-:-:S07]  /*12c0*/  IMAD.MOV R0, RZ, RZ, -R5 ;  /* 0x000000ffff007224 */ /* 0x000fce00078e0a05 */
.L_x_23:
[C---:B0-----:R-:W-:Y:S02]  /*12d0*/  IADD3 R4, P1, PT, R2.reuse, UR16, RZ ;  /* 0x0000001002047c10 */ /* 0x041fe4000ff3e0ff */
[C---:B------:R-:W-:Y:S02]  /*12e0*/  IADD3 R8, P2, PT, R2.reuse, UR17, RZ ;  /* 0x0000001102087c10 */ /* 0x040fe4000ff5e0ff */
[C---:B------:R-:W-:Y:S02]  /*12f0*/  IADD3.X R5, PT, PT, R3.reuse, UR12, RZ, P1, !PT ;  /* 0x0000000c03057c10 */ /* 0x040fe40008ffe4ff */
[C---:B------:R-:W-:Y:S02]  /*1300*/  IADD3.X R9, PT, PT, R3.reuse, UR18, RZ, P2, !PT ;  /* 0x0000001203097c10 */ /* 0x040fe400097fe4ff */
[----:B----4-:R-:W-:Y:S02]  /*1310*/  IADD3 R14, P1, PT, R2, UR4, RZ ;  /* 0x00000004020e7c10 */ /* 0x010fe4000ff3e0ff */
[----:B------:R-:W2:Y:S02]  /*1320*/  LDG.E.128.CONSTANT R4, desc[UR10][R4.64] ;  /* 0x0000000a04047981 */ /* 0x000ea4000c1e9d00 */
[----:B------:R-:W-:-:S02]  /*1330*/  IADD3.X R15, PT, PT, R3, UR5, RZ, P1, !PT ;  /* 0x00000005030f7c10 */ /* 0x000fc40008ffe4ff */
[----:B------:R-:W2:Y:S04]  /*1340*/  LDG.E.128.CONSTANT R8, desc[UR10][R8.64] ;  /* 0x0000000a08087981 */ /* 0x000ea8000c1e9d00 */
[----:B------:R-:W4:Y:S01]  /*1350*/  LDG.E.128.CONSTANT R12, desc[UR10][R14.64] ;  /* 0x0000000a0e0c7981 */ /* 0x000f22000c1e9d00 */
[----:B------:R-:W-:Y:S01]  /*1360*/  IADD3 R0, PT, PT, R0, 0x1, RZ ;  /* 0x0000000100007810 */ /* 0x000fe20007ffe0ff */
[----:B--2---:R-:W-:Y:S01]  /*1370*/  FADD R17, R4, R8 ;  /* 0x0000000804117221 */ /* 0x004fe20000000000 */
[----:B------:R-:W-:Y:S01]  /*1380*/  FADD R19, R5, R9 ;  /* 0x0000000905137221 */ /* 0x000fe20000000000 */
[----:B------:R-:W-:Y:S01]  /*1390*/  FADD R23, R6, R10 ;  /* 0x0000000a06177221 */ /* 0x000fe20000000000 */
[----:B------:R-:W-:Y:S01]  /*13a0*/  FADD R7, R7, R11 ;  /* 0x0000000b07077221 */ /* 0x000fe20000000000 */
[C---:B---3--:R-:W-:Y:S01]  /*13b0*/  FMUL R17, R20.reuse, R17 ;  /* 0x0000001114117220 */ /* 0x048fe20000400000 */
[C---:B------:R-:W-:Y:S01]  /*13c0*/  FMUL R6, R20.reuse, R19 ;  /* 0x0000001314067220 */ /* 0x040fe20000400000 */
[----:B------:R-:W-:Y:S01]  /*13d0*/  FMUL R23, R20, R23 ;  /* 0x0000001714177220 */ /* 0x000fe20000400000 */
[----:B------:R-:W-:Y:S01]  /*13e0*/  IADD3 R4, P1, PT, R2, UR6, RZ ;  /* 0x0000000602047c10 */ /* 0x000fe2000ff3e0ff */
[----:B------:R-:W-:Y:S01]  /*13f0*/  FMUL R8, R20, R7 ;  /* 0x0000000714087220 */ /* 0x000fe20000400000 */
[----:B----4-:R-:W-:Y:S01]  /*1400*/  FMUL R12, R12, R17 ;  /* 0x000000110c0c7220 */ /* 0x010fe20000400000 */
[----:B------:R-:W-:Y:S01]  /*1410*/  FMUL R13, R13, R6 ;  /* 0x000000060d0d7220 */ /* 0x000fe20000400000 */
[----:B------:R-:W-:Y:S01]  /*1420*/  FMUL R14, R14, R23 ;  /* 0x000000170e0e7220 */ /* 0x000fe20000400000 */
[----:B------:R-:W-:Y:S01]  /*1430*/  IADD3.X R5, PT, PT, R3, UR7, RZ, P1, !PT ;  /* 0x0000000703057c10 */ /* 0x000fe20008ffe4ff */
[----:B------:R-:W-:Y:S01]  /*1440*/  FMUL R15, R15, R8 ;  /* 0x000000080f0f7220 */ /* 0x000fe20000400000 */
[----:B------:R-:W-:-:S02]  /*1450*/  ISETP.NE.AND P1, PT, R0, RZ, PT ;  /* 0x000000ff0000720c */ /* 0x000fc40003f25270 */
[----:B------:R-:W-:Y:S02]  /*1460*/  MOV R7, UR9 ;  /* 0x0000000900077c02 */ /* 0x000fe40008000f00 */
[----:B------:R0:W-:Y:S03]  /*1470*/  STG.E.128 desc[UR10][R4.64], R12 ;  /* 0x0000000c04007986 */ /* 0x0001e6000c101d0a */
[----:B------:R-:W-:-:S06]  /*1480*/  IMAD.WIDE.U32 R2, R7, 0x10, R2 ;  /* 0x0000001007027825 */ /* 0x000fcc00078e0002 */
[----:B------:R-:W-:Y:S05]  /*1490*/  @P1 BRA `(.L_x_23) ;  /* 0xfffffffc008c1947 */ /* 0x000fea000383ffff */
.L_x_22:
[----:B----4-:R-:W-:Y:S05]  /*14a0*/  BSYNC.RECONVERGENT B1 ;  /* 0x0000000000017941 */ /* 0x010fea0003800200 */
.L_x_21:
[----:B------:R-:W-:Y:S05]  /*14b0*/  @!P0 BRA `(.L_x_20) ;  /* 0x0000000400908947 */ /* 0x000fea0003800000 */
[----:B------:R-:W-:Y:S01]  /*14c0*/  MOV R3, UR9 ;  /* 0x0000000900037c02 */ /* 0x000fe20008000f00 */
[----:B0-----:R-:W-:Y:S01]  /*14d0*/  IMAD.U32 R5, RZ, RZ, UR9 ;  /* 0x00000009ff057e24 */ /* 0x001fe2000f8e00ff */
[----:B------:R-:W-:Y:S02]  /*14e0*/  IADD3 R2, PT, PT, R22, UR9, RZ ;  /* 0x0000000916027c10 */ /* 0x000fe4000fffe0ff */
[----:B------:R-:W-:Y:S01]  /*14f0*/  LEA R0, R3, R22, 0x1 ;  /* 0x0000001603007211 */ /* 0x000fe200078e08ff */
[----:B------:R-:W-:-:S07]  /*1500*/  IMAD R3, R5, 0x3, R22 ;  /* 0x0000000305037824 */ /* 0x000fce00078e0216 */
.L_x_24:
[----:B0-----:R-:W0:Y:S01]  /*1510*/  LDC.64 R28, c[0x0][0x398] ;  /* 0x0000e600ff1c7b82 */ /* 0x001e220000000a00 */
[----:B------:R-:W-:-:S04]  /*1520*/  IMAD.WIDE.U32 R4, R22, 0x10, R26 ;  /* 0x0000001016047825 */ /* 0x000fc800078e001a */
[C---:B------:R-:W-:Y:S02]  /*1530*/  IMAD.WIDE.U32 R8, R22.reuse, 0x10, R24 ;  /* 0x0000001016087825 */ /* 0x040fe400078e0018 */
[----:B------:R-:W2:Y:S04]  /*1540*/  LDG.E.128.CONSTANT R4, desc[UR10][R4.64] ;  /* 0x0000000a04047981 */ /* 0x000ea8000c1e9d00 */
[----:B------:R-:W2:Y:S01]  /*1550*/  LDG.E.128.CONSTANT R8, desc[UR10][R8.64] ;  /* 0x0000000a08087981 */ /* 0x000ea2000c1e9d00 */
[----:B0-----:R-:W-:-:S06]  /*1560*/  IMAD.WIDE.U32 R12, R22, 0x10, R28 ;  /* 0x00000010160c7825 */ /* 0x001fcc00078e001c */
[----:B------:R-:W4:Y:S01]  /*1570*/  LDG.E.128.CONSTANT R12, desc[UR10][R12.64] ;  /* 0x0000000a0c0c7981 */ /* 0x000f22000c1e9d00 */
[----:B------:R-:W-:-:S05]  /*1580*/  MOV R31, 0x10 ;  /* 0x00000010001f7802 */ /* 0x000fca0000000f00 */
[----:B------:R-:W-:-:S04]  /*1590*/  IMAD.WIDE.U32 R30, R22, R31, UR6 ;  /* 0x00000006161e7e25 */ /* 0x000fc8000f8e001f */
[----:B--2---:R-:W-:Y:S01]  /*15a0*/  FADD R7, R7, R11 ;  /* 0x0000000b07077221 */ /* 0x004fe20000000000 */
[----:B------:R-:W-:Y:S01]  /*15b0*/  FADD R17, R4, R8 ;  /* 0x0000000804117221 */ /* 0x000fe20000000000 */
[----:B------:R-:W-:Y:S01]  /*15c0*/  FADD R19, R5, R9 ;  /* 0x0000000905137221 */ /* 0x000fe20000000000 */
[----:B------:R-:W-:Y:S01]  /*15d0*/  FADD R23, R6, R10 ;  /* 0x0000000a06177221 */ /* 0x000fe20000000000 */
[C---:B---3--:R-:W-:Y:S01]  /*15e0*/  FMUL R4, R20.reuse, R7 ;  /* 0x0000000714047220 */ /* 0x048fe20000400000 */
[C---:B------:R-:W-:Y:S01]  /*15f0*/  FMUL R17, R20.reuse, R17 ;  /* 0x0000001114117220 */ /* 0x040fe20000400000 */
[----:B------:R-:W-:Y:S01]  /*1600*/  FMUL R6, R20, R19 ;  /* 0x0000001314067220 */ /* 0x000fe20000400000 */
[----:B------:R-:W-:-:S04]  /*1610*/  IMAD.WIDE.U32 R8, R2, 0x10, R24 ;  /* 0x0000001002087825 */ /* 0x000fc800078e0018 */
[----:B------:R-:W-:Y:S02]  /*1620*/  FMUL R23, R20, R23 ;  /* 0x0000001714177220 */ /* 0x000fe40000400000 */
[----:B------:R-:W2:Y:S01]  /*1630*/  LDG.E.128.CONSTANT R8, desc[UR10][R8.64] ;  /* 0x0000000a08087981 */ /* 0x000ea2000c1e9d00 */
[----:B----4-:R-:W-:Y:S01]  /*1640*/  FMUL R19, R15, R4 ;  /* 0x000000040f137220 */ /* 0x010fe20000400000 */
[----:B------:R-:W-:-:S04]  /*1650*/  IMAD.WIDE.U32 R4, R2, 0x10, R26 ;  /* 0x0000001002047825 */ /* 0x000fc800078e001a */
[----:B------:R-:W-:Y:S01]  /*1660*/  FMUL R16, R12, R17 ;  /* 0x000000110c107220 */ /* 0x000fe20000400000 */
[----:B------:R-:W-:Y:S01]  /*1670*/  FMUL R17, R13, R6 ;  /* 0x000000060d117220 */ /* 0x000fe20000400000 */
[----:B------:R-:W-:Y:S01]  /*1680*/  FMUL R18, R14, R23 ;  /* 0x000000170e127220 */ /* 0x000fe20000400000 */
[----:B------:R-:W-:Y:S01]  /*1690*/  IMAD.WIDE.U32 R14, R2, 0x10, R28 ;  /* 0x00000010020e7825 */ /* 0x000fe200078e001c */
[----:B------:R-:W2:Y:S05]  /*16a0*/  LDG.E.128.CONSTANT R4, desc[UR10][R4.64] ;  /* 0x0000000a04047981 */ /* 0x000eaa000c1e9d00 */
[----:B------:R-:W3:Y:S04]  /*16b0*/  LDG.E.128.CONSTANT R12, desc[UR10][R14.64] ;  /* 0x0000000a0e0c7981 */ /* 0x000ee8000c1e9d00 */
[----:B------:R0:W-:Y:S01]  /*16c0*/  STG.E.128 desc[UR10][R30.64], R16 ;  /* 0x000000101e007986 */ /* 0x0001e2000c101d0a */
[----:B--2---:R-:W-:Y:S01]  /*16d0*/  FADD R7, R7, R11 ;  /* 0x0000000b07077221 */ /* 0x004fe20000000000 */
[----:B------:R-:W-:Y:S01]  /*16e0*/  FADD R35, R6, R10 ;  /* 0x0000000a06237221 */ /* 0x000fe20000000000 */
[----:B------:R-:W-:-:S02]  /*16f0*/  FADD R33, R5, R9 ;  /* 0x0000000905217221 */ /* 0x000fc40000000000 */
[----:B------:R-:W-:Y:S01]  /*1700*/  FMUL R6, R20, R7 ;  /* 0x0000000714067220 */ /* 0x000fe20000400000 */
[----:B------:R-:W-:Y:S01]  /*1710*/  FADD R23, R4, R8 ;  /* 0x0000000804177221 */ /* 0x000fe20000000000 */
[----:B------:R-:W-:Y:S01]  /*1720*/  FMUL R4, R20, R33 ;  /* 0x0000002114047220 */ /* 0x000fe20000400000 */
[----:B------:R-:W-:-:S04]  /*1730*/  IMAD.WIDE.U32 R10, R0, 0x10, R24 ;  /* 0x00000010000a7825 */ /* 0x000fc800078e0018 */
[----:B---3--:R-:W-:Y:S01]  /*1740*/  FMUL R15, R15, R6 ;  /* 0x000000060f0f7220 */ /* 0x008fe20000400000 */
[----:B------:R-:W-:-:S04]  /*1750*/  IMAD.WIDE.U32 R6, R0, 0x10, R26 ;  /* 0x0000001000067825 */ /* 0x000fc800078e001a */
[----:B------:R-:W-:Y:S01]  /*1760*/  FMUL R13, R13, R4 ;  /* 0x000000040d0d7220 */ /* 0x000fe20000400000 */
[----:B------:R-:W2:Y:S04]  /*1770*/  LDG.E.128.CONSTANT R8, desc[UR10][R10.64] ;  /* 0x0000000a0a087981 */ /* 0x000ea8000c1e9d00 */
[----:B------:R-:W2:Y:S01]  /*1780*/  LDG.E.128.CONSTANT R4, desc[UR10][R6.64] ;  /* 0x0000000a06047981 */ /* 0x000ea2000c1e9d00 */
[----:B------:R-:W-:Y:S02]  /*1790*/  HFMA2 R33, -RZ, RZ, 0, 9.5367431640625e-07 ;  /* 0x00000010ff217431 */ /* 0x000fe400000001ff */
[C---:B------:R-:W-:Y:S01]  /*17a0*/  FMUL R23, R20.reuse, R23 ;  /* 0x0000001714177220 */ /* 0x040fe20000400000 */
[----:B------:R-:W-:-:S03]  /*17b0*/  FMUL R35, R20, R35 ;  /* 0x0000002314237220 */ /* 0x000fc60000400000 */
[----:B------:R-:W-:Y:S01]  /*17c0*/  FMUL R12, R12, R23 ;  /* 0x000000170c0c7220 */ /* 0x000fe20000400000 */
[----:B------:R-:W-:Y:S01]  /*17d0*/  FMUL R14, R14, R35 ;  /* 0x000000230e0e7220 */ /* 0x000fe20000400000 */
[----:B0-----:R-:W-:-:S04]  /*17e0*/  IMAD.WIDE.U32 R18, R0, 0x10, R28 ;  /* 0x0000001000127825 */ /* 0x001fc800078e001c */
[----:B------:R-:W-:Y:S02]  /*17f0*/  IMAD.WIDE.U32 R32, R2, R33, UR6 ;  /* 0x0000000602207e25 */ /* 0x000fe4000f8e0021 */
[----:B------:R-:W3:Y:S04]  /*1800*/  LDG.E.128.CONSTANT R16, desc[UR10][R18.64] ;  /* 0x0000000a12107981 */ /* 0x000ee8000c1e9d00 */
[----:B------:R0:W-:Y:S02]  /*1810*/  STG.E.128 desc[UR10][R32.64], R12 ;  /* 0x0000000c20007986 */ /* 0x0001e4000c101d0a */
[----:B0-----:R-:W-:-:S06]  /*1820*/  IMAD.WIDE.U32 R12, R3, 0x10, R28 ;  /* 0x00000010030c7825 */ /* 0x001fcc00078e001c */
[----:B------:R-:W4:Y:S01]  /*1830*/  LDG.E.128.CONSTANT R12, desc[UR10][R12.64] ;  /* 0x0000000a0c0c7981 */ /* 0x000f22000c1e9d00 */
[----:B--2---:R-:W-:Y:S01]  /*1840*/  FADD R31, R4, R8 ;  /* 0x00000008041f7221 */ /* 0x004fe20000000000 */
[----:B------:R-:W-:Y:S01]  /*1850*/  FADD R23, R5, R9 ;  /* 0x0000000905177221 */ /* 0x000fe20000000000 */
[----:B------:R-:W-:-:S04]  /*1860*/  IMAD.WIDE.U32 R4, R3, 0x10, R26 ;  /* 0x0000001003047825 */ /* 0x000fc800078e001a */
[----:B------:R-:W-:-:S04]  /*1870*/  IMAD.WIDE.U32 R8, R3, 0x10, R24 ;  /* 0x0000001003087825 */ /* 0x000fc800078e0018 */
[----:B------:R-:W-:Y:S01]  /*1880*/  FMUL R35, R20, R31 ;  /* 0x0000001f14237220 */ /* 0x000fe20000400000 */
[----:B------:R-:W-:Y:S01]  /*1890*/  FADD R30, R6, R10 ;  /* 0x0000000a061e7221 */ /* 0x000fe20000000000 */
[----:B------:R-:W-:Y:S02]  /*18a0*/  FADD R31, R7, R11 ;  /* 0x0000000b071f7221 */ /* 0x000fe40000000000 */
[----:B------:R-:W2:Y:S04]  /*18b0*/  LDG.E.128.CONSTANT R4, desc[UR10][R4.64] ;  /* 0x0000000a04047981 */ /* 0x000ea8000c1e9d00 */
[----:B------:R-:W2:Y:S01]  /*18c0*/  LDG.E.128.CONSTANT R8, desc[UR10][R8.64] ;  /* 0x0000000a08087981 */ /* 0x000ea2000c1e9d00 */
[C---:B------:R-:W-:Y:S01]  /*18d0*/  FMUL R28, R20.reuse, R23 ;  /* 0x00000017141c7220 */ /* 0x040fe20000400000 */
[----:B------:R-:W-:-:S04]  /*18e0*/  FMUL R23, R20, R30 ;  /* 0x0000001e14177220 */ /* 0x000fc80000400000 */
[----:B---3--:R-:W-:Y:S01]  /*18f0*/  FMUL R18, R18, R23 ;  /* 0x0000001712127220 */ /* 0x008fe20000400000 */
[----:B------:R-:W-:Y:S01]  /*1900*/  FMUL R17, R17, R28 ;  /* 0x0000001c11117220 */ /* 0x000fe20000400000 */
[----:B------:R-:W-:Y:S01]  /*1910*/  FMUL R28, R20, R31 ;  /* 0x0000001f141c7220 */ /* 0x000fe20000400000 */
[----:B------:R-:W-:-:S03]  /*1920*/  FMUL R16, R16, R35 ;  /* 0x0000002310107220 */ /* 0x000fc60000400000 */
[----:B------:R-:W-:Y:S01]  /*1930*/  FMUL R19, R19, R28 ;  /* 0x0000001c13137220 */ /* 0x000fe20000400000 */
[----:B--2---:R-:W-:Y:S01]  /*1940*/  FADD R5, R5, R9 ;  /* 0x0000000905057221 */ /* 0x004fe20000000000 */
[----:B------:R-:W-:Y:S01]  /*1950*/  FADD R9, R6, R10 ;  /* 0x0000000a06097221 */ /* 0x000fe20000000000 */
[----:B------:R-:W-:Y:S01]  /*1960*/  FADD R7, R7, R11 ;  /* 0x0000000b07077221 */ /* 0x000fe20000000000 */
[----:B------:R-:W-:Y:S01]  /*1970*/  FADD R23, R4, R8 ;  /* 0x0000000804177221 */ /* 0x000fe20000000000 */
[C---:B------:R-:W-:Y:S01]  /*1980*/  FMUL R4, R20.reuse, R5 ;  /* 0x0000000514047220 */ /* 0x040fe20000400000 */
[C---:B------:R-:W-:Y:S01]  /*1990*/  FMUL R9, R20.reuse, R9 ;  /* 0x0000000914097220 */ /* 0x040fe20000400000 */
[----:B------:R-:W-:Y:S01]  /*19a0*/  IMAD.MOV.U32 R11, RZ, RZ, 0x10 ;  /* 0x00000010ff0b7424 */ /* 0x000fe200078e00ff */
[----:B------:R-:W-:Y:S01]  /*19b0*/  MOV R8, 0x10 ;  /* 0x0000001000087802 */ /* 0x000fe20000000f00 */
[C---:B------:R-:W-:Y:S01]  /*19c0*/  FMUL R6, R20.reuse, R7 ;  /* 0x0000000714067220 */ /* 0x040fe20000400000 */
[----:B------:R-:W-:Y:S01]  /*19d0*/  FMUL R23, R20, R23 ;  /* 0x0000001714177220 */ /* 0x000fe20000400000 */
[----:B----4-:R-:W-:Y:S01]  /*19e0*/  FMUL R14, R14, R9 ;  /* 0x000000090e0e7220 */ /* 0x010fe20000400000 */
[----:B------:R-:W-:Y:S01]  /*19f0*/  FMUL R13, R13, R4 ;  /* 0x000000040d0d7220 */ /* 0x000fe20000400000 */
[----:B------:R-:W-:Y:S01]  /*1a00*/  MOV R9, UR9 ;  /* 0x0000000900097c02 */ /* 0x000fe20008000f00 */
[----:B------:R-:W-:-:S04]  /*1a10*/  IMAD.WIDE.U32 R4, R0, R11, UR6 ;  /* 0x0000000600047e25 */ /* 0x000fc8000f8e000b */
[----:B------:R-:W-:Y:S01]  /*1a20*/  FMUL R15, R15, R6 ;  /* 0x000000060f0f7220 */ /* 0x000fe20000400000 */
[----:B------:R-:W-:Y:S01]  /*1a30*/  FMUL R12, R12, R23 ;  /* 0x000000170c0c7220 */ /* 0x000fe20000400000 */
[----:B------:R-:W-:Y:S01]  /*1a40*/  IMAD.WIDE.U32 R6, R3, R8, UR6 ;  /* 0x0000000603067e25 */ /* 0x000fe2000f8e0008 */
[----:B------:R-:W-:Y:S02]  /*1a50*/  MOV R11, UR9 ;  /* 0x00000009000b7c02 */ /* 0x000fe40008000f00 */
[----:B------:R-:W-:Y:S01]  /*1a60*/  IADD3 R22, PT, PT, R9, UR9, R22 ;  /* 0x0000000909167c10 */ /* 0x000fe2000fffe016 */
[----:B------:R0:W-:Y:S03]  /*1a70*/  STG.E.128 desc[UR10][R4.64], R16 ;  /* 0x0000001004007986 */ /* 0x0001e6000c101d0a */
[----:B------:R-:W-:Y:S01]  /*1a80*/  IADD3 R22, PT, PT, R11, UR9, R22 ;  /* 0x000000090b167c10 */ /* 0x000fe2000fffe016 */
[----:B------:R0:W-:Y:S03]  /*1a90*/  STG.E.128 desc[UR10][R6.64], R12 ;  /* 0x0000000c06007986 */ /* 0x0001e6000c101d0a */
[----:B------:R-:W-:-:S02]  /*1aa0*/  ISETP.GE.AND P0, PT, R22, UR8, PT ;  /* 0x0000000816007c0c */ /* 0x000fc4000bf06270 */
[----:B------:R-:W-:Y:S01]  /*1ab0*/  MOV R8, UR9 ;  /* 0x0000000900087c02 */ /* 0x000fe20008000f00 */
[----:B------:R-:W-:Y:S01]  /*1ac0*/  IMAD R0, R9, 0x4, R0 ;  /* 0x0000000409007824 */ /* 0x000fe200078e0200 */
[----:B------:R-:W-:Y:S02]  /*1ad0*/  LEA R2, R11, R2, 0x2 ;  /* 0x000000020b027211 */ /* 0x000fe400078e10ff */
[----:B------:R-:W-:-:S07]  /*1ae0*/  LEA R3, R8, R3, 0x2 ;  /* 0x0000000308037211 */ /* 0x000fce00078e10ff */
[----:B------:R-:W-:Y:S05]  /*1af0*/  @!P0 BRA `(.L_x_24) ;  /* 0xfffffff800848947 */ /* 0x000fea000383ffff */
.L_x_20:
[----:B----4-:R-:W-:Y:S05]  /*1b00*/  BSYNC.RECONVERGENT B0 ;  /* 0x0000000000007941 */ /* 0x010fea0003800200 */
.L_x_19:
[----:B------:R-:W4:Y:S01]  /*1b10*/  LDCU UR13, c[0x0][0x3a4] ;  /* 0x00007480ff0d77ac */ /* 0x000f220008000800 */
[----:B--2---:R-:W2:Y:S01]  /*1b20*/  LDC.64 R2, c[0x0][0x398] ;  /* 0x0000e600ff027b82 */ /* 0x004ea20000000a00 */
[----:B----4-:R-:W-:-:S13]  /*1b30*/  ISETP.GE.AND P0, PT, R21, UR13, PT ;  /* 0x0000000d15007c0c */ /* 0x010fda000bf06270 */
[----:B------:R-:W-:Y:S05]  /*1b40*/  @P0 EXIT ;  /* 0x000000000000094d */ /* 0x000fea0003800000 */
.L_x_25:
[----:B0-----:R-:W-:-:S04]  /*1b50*/  IMAD.WIDE R4, R21, 0x4, R26 ;  /* 0x0000000415047825 */ /* 0x001fc800078e021a */
[C---:B------:R-:W-:Y:S02]  /*1b60*/  IMAD.WIDE R6, R21.reuse, 0x4, R24 ;  /* 0x0000000415067825 */ /* 0x040fe400078e0218 */
[----:B----4-:R-:W4:Y:S02]  /*1b70*/  LDG.E.CONSTANT R4, desc[UR10][R4.64] ;  /* 0x0000000a04047981 */ /* 0x010f24000c1e9900 */
[----:B--2---:R-:W-:Y:S02]  /*1b80*/  IMAD.WIDE R8, R21, 0x4, R2 ;  /* 0x0000000415087825 */ /* 0x004fe400078e0202 */
[----:B------:R-:W4:Y:S04]  /*1b90*/  LDG.E.CONSTANT R7, desc[UR10][R6.64] ;  /* 0x0000000a06077981 */ /* 0x000f28000c1e9900 */
[----:B------:R-:W2:Y:S01]  /*1ba0*/  LDG.E.CONSTANT R9, desc[UR10][R8.64] ;  /* 0x0000000a08097981 */ /* 0x000ea2000c1e9900 */
[----:B------:R-:W-:-:S02]  /*1bb0*/  HFMA2 R10, -RZ, RZ, 0, 2.384185791015625e-07 ;  /* 0x00000004ff0a7431 */ /* 0x000fc400000001ff */
[----:B----4-:R-:W-:-:S04]  /*1bc0*/  FADD R11, R4, R7 ;  /* 0x00000007040b7221 */ /* 0x010fc80000000000 */
[----:B-1-3--:R-:W-:Y:S01]  /*1bd0*/  FMUL R0, R20, R11 ;  /* 0x0000000b14007220 */ /* 0x00afe20000400000 */
[C---:B------:R-:W-:Y:S01]  /*1be0*/  IMAD.WIDE R10, R21.reuse, R10, UR6 ;  /* 0x00000006150a7e25 */ /* 0x040fe2000f8e020a */
[----:B------:R-:W-:-:S03]  /*1bf0*/  IADD3 R21, PT, PT, R21, UR9, RZ ;  /* 0x0000000915157c10 */ /* 0x000fc6000fffe0ff */
[----:B--2---:R-:W-:Y:S01]  /*1c00*/  FMUL R13, R0, R9 ;  /* 0x00000009000d7220 */ /* 0x004fe20000400000 */
[----:B------:R-:W-:-:S04]  /*1c10*/  ISETP.GE.AND P0, PT, R21, UR13, PT ;  /* 0x0000000d15007c0c */ /* 0x000fc8000bf06270 */
[----:B------:R4:W-:Y:S09]  /*1c20*/  STG.E desc[UR10][R10.64], R13 ;  /* 0x0000000d0a007986 */ /* 0x0009f2000c10190a */
[----:B------:R-:W-:Y:S05]  /*1c30*/  @!P0 BRA `(.L_x_25) ;  /* 0xfffffffc00c48947 */ /* 0x000fea000383ffff */
[----:B------:R-:W-:Y:S05]  /*1c40*/  EXIT ;  /* 0x000000000000794d */ /* 0x000fea0003800000 */
.L_x_10:
[----:B------:R-:W-:Y:S01]  /*1c50*/  IMAD.MOV.U32 R9, RZ, RZ, 0x10 ;  /* 0x00000010ff097424 */ /* 0x000fe200078e00ff */
[----:B------:R-:W-:Y:S02]  /*1c60*/  MOV R11, 0x1f ;  /* 0x0000001f000b7802 */ /* 0x000fe40000000f00 */
[----:B------:R-:W-:-:S07]  /*1c70*/  MOV R6, 0xffffffff ;  /* 0xffffffff00067802 */ /* 0x000fce0000000f00 */
[----:B-1----:R-:W-:Y:S05]  /*1c80*/  WARPSYNC.COLLECTIVE R6, `(.L_x_26) ;  /* 0x0000000006087348 */ /* 0x002fea0003c00000 */
[----:B-1----:R0:W1:Y:S02]  /*1c90*/  SHFL.DOWN P0, R7, R0, R9, R11 ;  /* 0x0800000900077389 */ /* 0x002064000000000b */
[----:B01----:R-:W-:Y:S05]  /*1ca0*/  ENDCOLLECTIVE ;  /* 0x000000000000791b */ /* 0x003fea0003800000 */
.L_x_26:
[----:B------:R-:W-:Y:S01]  /*1cb0*/  IMAD.MOV.U32 R9, RZ, RZ, 0x8 ;  /* 0x00000008ff097424 */ /* 0x000fe200078e00ff */
[----:B------:R-:W-:-:S05]  /*1cc0*/  MOV R3, R7 ;  /* 0x0000000700037202 */ /* 0x000fca0000000f00 */
[----:B------:R-:W-:-:S05]  /*1cd0*/  FADD R3, R3, R0 ;  /* 0x0000000003037221 */ /* 0x000fca0000000000 */
[----:B------:R-:W-:-:S07]  /*1ce0*/  MOV R0, R3 ;  /* 0x0000000300007202 */ /* 0x000fce0000000f00 */
[----:B------:R-:W-:Y:S05]  /*1cf0*/  WARPSYNC.COLLECTIVE R6, `(.L_x_27) ;  /* 0x0000000006087348 */ /* 0x000fea0003c00000 */
[----:B------:R0:W1:Y:S02]  /*1d00*/  SHFL.DOWN P0, R7, R0, R9, R11 ;  /* 0x0800000900077389 */ /* 0x000064000000000b */
[----:B01----:R-:W-:Y:S05]  /*1d10*/  ENDCOLLECTIVE ;  /* 0x000000000000791b */ /* 0x003fea0003800000 */
.L_x_27:
[----:B------:R-:W-:Y:S01]  /*1d20*/  HFMA2 R9, -RZ, RZ, 0, 2.384185791015625e-07 ;  /* 0x00000004ff097431 */ /* 0x000fe200000001ff */
[----:B------:R-:W-:-:S05]  /*1d30*/  MOV R2, R7 ;  /* 0x0000000700027202 */ /* 0x000fca0000000f00 */
[----:B------:R-:W-:-:S05]  /*1d40*/  FADD R2, R3, R2 ;  /* 0x0000000203027221 */ /* 0x000fca0000000000 */
[----:B------:R-:W-:-:S07]  /*1d50*/  MOV R0, R2 ;  /* 0x0000000200007202 */ /* 0x000fce0000000f00 */
[----:B------:R-:W-:Y:S05]  /*1d60*/  WARPSYNC.COLLECTIVE R6, `(.L_x_28) ;  /* 0x0000000006087348 */ /* 0x000fea0003c00000 */
[----:B------:R0:W1:Y:S02]  /*1d70*/  SHFL.DOWN P0, R7, R0, R9, R11 ;  /* 0x0800000900077389 */ /* 0x000064000000000b */
[----:B01----:R-:W-:Y:S05]  /*1d80*/  ENDCOLLECTIVE ;  /* 0x000000000000791b */ /* 0x003fea0003800000 */
.L_x_28:
[----:B------:R-:W-:Y:S01]  /*1d90*/  HFMA2 R9, -RZ, RZ, 0, 1.1920928955078125e-07 ;  /* 0x00000002ff097431 */ /* 0x000fe200000001ff */
[----:B------:R-:W-:-:S05]  /*1da0*/  MOV R5, R7 ;  /* 0x0000000700057202 */ /* 0x000fca0000000f00 */
[----:B------:R-:W-:-:S04]  /*1db0*/  FADD R5, R2, R5 ;  /* 0x0000000502057221 */ /* 0x000fc80000000000 */
[----:B------:R-:W-:-:S07]  /*1dc0*/  IMAD.MOV.U32 R0, RZ, RZ, R5 ;  /* 0x000000ffff007224 */ /* 0x000fce00078e0005 */
[----:B------:R-:W-:Y:S05]  /*1dd0*/  WARPSYNC.COLLECTIVE R6, `(.L_x_29) ;  /* 0x0000000006087348 */ /* 0x000fea0003c00000 */
[----:B------:R0:W1:Y:S02]  /*1de0*/  SHFL.DOWN P0, R7, R0, R9, R11 ;  /* 0x0800000900077389 */ /* 0x000064000000000b */
[----:B01----:R-:W-:Y:S05]  /*1df0*/  ENDCOLLECTIVE ;  /* 0x000000000000791b */ /* 0x003fea0003800000 */
.L_x_29:
[----:B------:R-:W-:Y:S01]  /*1e00*/  HFMA2 R9, -RZ, RZ, 0, 5.9604644775390625e-08 ;  /* 0x00000001ff097431 */ /* 0x000fe200000001ff */
[----:B------:R-:W-:-:S05]  /*1e10*/  MOV R4, R7 ;  /* 0x0000000700047202 */ /* 0x000fca0000000f00 */
[----:B------:R-:W-:-:S05]  /*1e20*/  FADD R4, R5, R4 ;  /* 0x0000000405047221 */ /* 0x000fca0000000000 */
[----:B------:R-:W-:-:S07]  /*1e30*/  MOV R0, R4 ;  /* 0x0000000400007202 */ /* 0x000fce0000000f00 */
[----:B------:R-:W-:Y:S05]  /*1e40*/  WARPSYNC.COLLECTIVE R6, `(.L_x_30) ;  /* 0x0000000006087348 */ /* 0x000fea0003c00000 */
[----:B------:R0:W1:Y:S02]  /*1e50*/  SHFL.DOWN P0, R7, R0, R9, R11 ;  /* 0x0800000900077389 */ /* 0x000064000000000b */
[----:B01----:R-:W-:Y:S05]  /*1e60*/  ENDCOLLECTIVE ;  /* 0x000000000000791b */ /* 0x003fea0003800000 */
.L_x_30:
[----:B------:R-:W-:Y:S05]  /*1e70*/  BRA `(.L_x_31) ;  /* 0xffffffec009c7947 */ /* 0x000fea000383ffff */
        .weak           $__internal_0_$__cuda_sm20_rcp_rn_f32_slowpath
        .type           $__internal_0_$__cuda_sm20_rcp_rn_f32_slowpath,@function
        .size           $__internal_0_$__cuda_sm20_rcp_rn_f32_slowpath,($__internal_1_$__cuda_sm20_sqrt_rn_f32_slowpath - $__internal_0_$__cuda_sm20_rcp_rn_f32_slowpath)
$__internal_0_$__cuda_sm20_rcp_rn_f32_slowpath:
[----:B------:R-:W-:Y:S01]  /*1e80*/  IMAD.SHL.U32 R2, R0, 0x2, RZ ;  /* 0x0000000200027824 */ /* 0x000fe200078e00ff */
[----:B------:R-:W-:Y:S04]  /*1e90*/  BSSY.RECONVERGENT B1, `(.L_x_32) ;  /* 0x0000030000017945 */ /* 0x000fe80003800200 */
[----:B------:R-:W-:-:S04]  /*1ea0*/  SHF.R.U32.HI R7, RZ, 0x18, R2 ;  /* 0x00000018ff077819 */ /* 0x000fc80000011602 */
[----:B------:R-:W-:-:S13]  /*1eb0*/  ISETP.NE.U32.AND P0, PT, R7, RZ, PT ;  /* 0x000000ff0700720c */ /* 0x000fda0003f05070 */
[----:B------:R-:W-:Y:S05]  /*1ec0*/  @P0 BRA `(.L_x_33) ;  /* 0x0000000000280947 */ /* 0x000fea0003800000 */
[----:B------:R-:W-:-:S04]  /*1ed0*/  SHF.L.U32 R2, R0, 0x1, RZ ;  /* 0x0000000100027819 */ /* 0x000fc800000006ff */
[----:B------:R-:W-:-:S13]  /*1ee0*/  ISETP.NE.AND P0, PT, R2, RZ, PT ;  /* 0x000000ff0200720c */ /* 0x000fda0003f05270 */
[----:B------:R-:W-:Y:S01]  /*1ef0*/  @P0 FFMA R5, R0, 1.84467440737095516160e+19, RZ ;  /* 0x5f80000000050823 */ /* 0x000fe200000000ff */
[----:B------:R-:W-:Y:S08]  /*1f00*/  @!P0 MUFU.RCP R3, R0 ;  /* 0x0000000000038308 */ /* 0x000ff00000001000 */
[----:B------:R-:W0:Y:S02]  /*1f10*/  @P0 MUFU.RCP R2, R5 ;  /* 0x0000000500020308 */ /* 0x000e240000001000 */
[----:B0-----:R-:W-:-:S04]  /*1f20*/  @P0 FFMA R6, R5, R2, -1 ;  /* 0xbf80000005060423 */ /* 0x001fc80000000002 */
[----:B------:R-:W-:-:S04]  /*1f30*/  @P0 FADD.FTZ R7, -R6, -RZ ;  /* 0x800000ff06070221 */ /* 0x000fc80000010100 */
[----:B------:R-:W-:-:S04]  /*1f40*/  @P0 FFMA R2, R2, R7, R2 ;  /* 0x0000000702020223 */ /* 0x000fc80000000002 */
[----:B------:R-:W-:Y:S01]  /*1f50*/  @P0 FFMA R3, R2, 1.84467440737095516160e+19, RZ ;  /* 0x5f80000002030823 */ /* 0x000fe200000000ff */
[----:B------:R-:W-:Y:S06]  /*1f60*/  BRA `(.L_x_34) ;  /* 0x0000000000887947 */ /* 0x000fec0003800000 */
.L_x_33:
[----:B------:R-:W-:-:S04]  /*1f70*/  IADD3 R9, PT, PT, R7, -0xfd, RZ ;  /* 0xffffff0307097810 */ /* 0x000fc80007ffe0ff */
[----:B------:R-:W-:-:S13]  /*1f80*/  ISETP.GT.U32.AND P0, PT, R9, 0x1, PT ;  /* 0x000000010900780c */ /* 0x000fda0003f04070 */
[----:B------:R-:W-:Y:S05]  /*1f90*/  @P0 BRA `(.L_x_35) ;  /* 0x0000000000780947 */ /* 0x000fea0003800000 */
[----:B------:R-:W-:Y:S02]  /*1fa0*/  LOP3.LUT R2, R0, 0x7fffff, RZ, 0xc0, !PT ;  /* 0x007fffff00027812 */ /* 0x000fe400078ec0ff */
[----:B------:R-:W-:Y:S02]  /*1fb0*/  MOV R8, 0x3 ;  /* 0x0000000300087802 */ /* 0x000fe40000000f00 */
[----:B------:R-:W-:Y:S02]  /*1fc0*/  LOP3.LUT R2, R2, 0x3f800000, RZ, 0xfc, !PT ;  /* 0x3f80000002027812 */ /* 0x000fe400078efcff */
[----:B------:R-:W-:Y:S02]  /*1fd0*/  SHF.L.U32 R8, R8, R9, RZ ;  /* 0x0000000908087219 */ /* 0x000fe400000006ff */
[----:B------:R-:W0:Y:S02]  /*1fe0*/  MUFU.RCP R3, R2 ;  /* 0x0000000200037308 */ /* 0x000e240000001000 */
[----:B0-----:R-:W-:-:S04]  /*1ff0*/  FFMA R5, R2, R3, -1 ;  /* 0xbf80000002057423 */ /* 0x001fc80000000003 */
[----:B------:R-:W-:-:S04]  /*2000*/  FADD.FTZ R6, -R5, -RZ ;  /* 0x800000ff05067221 */ /* 0x000fc80000010100 */
[CCC-:B------:R-:W-:Y:S01]  /*2010*/  FFMA.RM R5, R3.reuse, R6.reuse, R3.reuse ;  /* 0x0000000603057223 */ /* 0x1c0fe20000004003 */
[----:B------:R-:W-:-:S04]  /*2020*/  FFMA.RP R6, R3, R6, R3 ;  /* 0x0000000603067223 */ /* 0x000fc80000008003 */
[C---:B------:R-:W-:Y:S02]  /*2030*/  LOP3.LUT R3, R5.reuse, 0x7fffff, RZ, 0xc0, !PT ;  /* 0x007fffff05037812 */ /* 0x040fe400078ec0ff */
[----:B------:R-:W-:Y:S02]  /*2040*/  FSETP.NEU.FTZ.AND P0, PT, R5, R6, PT ;  /* 0x000000060500720b */ /* 0x000fe40003f1d000 */
[----:B------:R-:W-:Y:S02]  /*2050*/  LOP3.LUT R3, R3, 0x800000, RZ, 0xfc, !PT ;  /* 0x0080000003037812 */ /* 0x000fe400078efcff */
[----:B------:R-:W-:Y:S02]  /*2060*/  SEL R5, RZ, 0xffffffff, !P0 ;  /* 0xffffffffff057807 */ /* 0x000fe40004000000 */
[----:B------:R-:W-:Y:S02]  /*2070*/  LOP3.LUT R8, R8, R3, RZ, 0xc0, !PT ;  /* 0x0000000308087212 */ /* 0x000fe400078ec0ff */
[----:B------:R-:W-:-:S02]  /*2080*/  IADD3 R2, PT, PT, -R5, RZ, RZ ;  /* 0x000000ff05027210 */ /* 0x000fc40007ffe1ff */
[-C--:B------:R-:W-:Y:S02]  /*2090*/  SHF.R.U32.HI R8, RZ, R9.reuse, R8 ;  /* 0x00000009ff087219 */ /* 0x080fe40000011608 */
[----:B------:R-:W-:Y:S02]  /*20a0*/  LOP3.LUT P1, RZ, R2, R9, R3, 0xf8, !PT ;  /* 0x0000000902ff7212 */ /* 0x000fe4000782f803 */
[C---:B------:R-:W-:Y:S02]  /*20b0*/  LOP3.LUT P0, RZ, R8.reuse, 0x1, RZ, 0xc0, !PT ;  /* 0x0000000108ff7812 */ /* 0x040fe4000780c0ff */
[----:B------:R-:W-:-:S04]  /*20c0*/  LOP3.LUT P2, RZ, R8, 0x2, RZ, 0xc0, !PT ;  /* 0x0000000208ff7812 */ /* 0x000fc8000784c0ff */
[----:B------:R-:W-:Y:S02]  /*20d0*/  PLOP3.LUT P0, PT, P0, P1, P2, 0xe0, 0x0 ;  /* 0x000000000000781c */ /* 0x000fe40000703c20 */
[----:B------:R-:W-:Y:S02]  /*20e0*/  LOP3.LUT P1, RZ, R0, 0x7fffff, RZ, 0xc0, !PT ;  /* 0x007fffff00ff7812 */ /* 0x000fe4000782c0ff */
[----:B------:R-:W-:-:S05]  /*20f0*/  SEL R2, RZ, 0x1, !P0 ;  /* 0x00000001ff027807 */ /* 0x000fca0004000000 */
[----:B------:R-:W-:-:S05]  /*2100*/  IMAD.MOV R2, RZ, RZ, -R2 ;  /* 0x000000ffff027224 */ /* 0x000fca00078e0a02 */
[----:B------:R-:W-:Y:S02]  /*2110*/  ISETP.GE.AND P0, PT, R2, RZ, PT ;  /* 0x000000ff0200720c */ /* 0x000fe40003f06270 */
[----:B------:R-:W-:-:S04]  /*2120*/  IADD3 R2, PT, PT, R7, -0xfc, RZ ;  /* 0xffffff0407027810 */ /* 0x000fc80007ffe0ff */
[----:B------:R-:W-:-:S07]  /*2130*/  SHF.R.U32.HI R3, RZ, R2, R3 ;  /* 0x00000002ff037219 */ /* 0x000fce0000011603 */
[----:B------:R-:W-:-:S04]  /*2140*/  @!P0 IADD3 R3, PT, PT, R3, 0x1, RZ ;  /* 0x0000000103038810 */ /* 0x000fc80007ffe0ff */
[----:B------:R-:W-:-:S04]  /*2150*/  @!P1 SHF.L.U32 R3, R3, 0x1, RZ ;  /* 0x0000000103039819 */ /* 0x000fc800000006ff */
[----:B------:R-:W-:Y:S01]  /*2160*/  LOP3.LUT R3, R3, 0x80000000, R0, 0xf8, !PT ;  /* 0x8000000003037812 */ /* 0x000fe200078ef800 */
[----:B------:R-:W-:Y:S06]  /*2170*/  BRA `(.L_x_34) ;  /* 0x0000000000047947 */ /* 0x000fec0003800000 */
.L_x_35:
[----:B------:R0:W1:Y:S02]  /*2180*/  MUFU.RCP R3, R0 ;  /* 0x0000000000037308 */ /* 0x0000640000001000 */
.L_x_34:
[----:B------:R-:W-:Y:S05]  /*2190*/  BSYNC.RECONVERGENT B1 ;  /* 0x0000000000017941 */ /* 0x000fea0003800200 */
.L_x_32:
[----:B------:R-:W-:-:S04]  /*21a0*/  HFMA2 R5, -RZ, RZ, 0, 0 ;  /* 0x00000000ff057431 */ /* 0x000fc800000001ff */
[----:B01----:R-:W-:Y:S05]  /*21b0*/  RET.REL.NODEC R4 `(_Z32residual_add_rmsnorm_vec4_kernelPfPKfS1_S1_iif) ;  /* 0xffffffdc04907950 */ /* 0x003fea0003c3ffff */
        .weak           $__internal_1_$__cuda_sm20_sqrt_rn_f32_slowpath
        .type           $__internal_1_$__cuda_sm20_sqrt_rn_f32_slowpath,@function
        .size           $__internal_1_$__cuda_sm20_sqrt_rn_f32_slowpath,($__internal_2_$__cuda_sm3x_div_rn_noftz_f32_slowpath - $__internal_1_$__cuda_sm20_sqrt_rn_f32_slowpath)
$__internal_1_$__cuda_sm20_sqrt_rn_f32_slowpath:
[----:B------:R-:W-:-:S13]  /*21c0*/  LOP3.LUT P0, RZ, R3, 0x7fffffff, RZ, 0xc0, !PT ;  /* 0x7fffffff03ff7812 */ /* 0x000fda000780c0ff */
[----:B------:R-:W-:Y:S01]  /*21d0*/  @!P0 IMAD.MOV.U32 R2, RZ, RZ, R3 ;  /* 0x000000ffff028224 */ /* 0x000fe200078e0003 */
[----:B------:R-:W-:Y:S06]  /*21e0*/  @!P0 BRA `(.L_x_36) ;  /* 0x0000000000448947 */ /* 0x000fec0003800000 */
[----:B------:R-:W-:Y:S02]  /*21f0*/  FSETP.GEU.FTZ.AND P0, PT, R3, RZ, PT ;  /* 0x000000ff0300720b */ /* 0x000fe40003f1e000 */
[----:B------:R-:W-:-:S11]  /*2200*/  MOV R0, R3 ;  /* 0x0000000300007202 */ /* 0x000fd60000000f00 */
[----:B------:R-:W-:Y:S01]  /*2210*/  @!P0 MOV R2, 0x7fffffff ;  /* 0x7fffffff00028802 */ /* 0x000fe20000000f00 */
[----:B------:R-:W-:Y:S06]  /*2220*/  @!P0 BRA `(.L_x_36) ;  /* 0x0000000000348947 */ /* 0x000fec0003800000 */
[----:B------:R-:W-:-:S13]  /*2230*/  FSETP.GTU.FTZ.AND P0, PT, |R0|, +INF , PT ;  /* 0x7f8000000000780b */ /* 0x000fda0003f1c200 */
[----:B------:R-:W-:Y:S01]  /*2240*/  @P0 FADD.FTZ R2, R0, 1 ;  /* 0x3f80000000020421 */ /* 0x000fe20000010000 */
[----:B------:R-:W-:Y:S06]  /*2250*/  @P0 BRA `(.L_x_36) ;  /* 0x0000000000280947 */ /* 0x000fec0003800000 */
[----:B------:R-:W-:-:S13]  /*2260*/  FSETP.NEU.FTZ.AND P0, PT, |R0|, +INF , PT ;  /* 0x7f8000000000780b */ /* 0x000fda0003f1d200 */
[----:B------:R-:W-:-:S04]  /*2270*/  @P0 FFMA R3, R0, 1.84467440737095516160e+19, RZ ;  /* 0x5f80000000030823 */ /* 0x000fc800000000ff */
[----:B------:R-:W0:Y:S02]  /*2280*/  @P0 MUFU.RSQ R2, R3 ;  /* 0x0000000300020308 */ /* 0x000e240000001400 */
[----:B0-----:R-:W-:Y:S01]  /*2290*/  @P0 FMUL.FTZ R4, R3, R2 ;  /* 0x0000000203040220 */ /* 0x001fe20000410000 */
[----:B------:R-:W-:Y:S01]  /*22a0*/  @P0 FMUL.FTZ R6, R2, 0.5 ;  /* 0x3f00000002060820 */ /* 0x000fe20000410000 */
[----:B------:R-:W-:Y:S02]  /*22b0*/  @!P0 MOV R2, R0 ;  /* 0x0000000000028202 */ /* 0x000fe40000000f00 */
[----:B------:R-:W-:-:S04]  /*22c0*/  @P0 FADD.FTZ R5, -R4, -RZ ;  /* 0x800000ff04050221 */ /* 0x000fc80000010100 */
[----:B------:R-:W-:-:S04]  /*22d0*/  @P0 FFMA R5, R4, R5, R3 ;  /* 0x0000000504050223 */ /* 0x000fc80000000003 */
[----:B------:R-:W-:-:S04]  /*22e0*/  @P0 FFMA R5, R5, R6, R4 ;  /* 0x0000000605050223 */ /* 0x000fc80000000004 */
[----:B------:R-:W-:-:S07]  /*22f0*/  @P0 FMUL.FTZ R2, R5, 2.3283064365386962891e-10 ;  /* 0x2f80000005020820 */ /* 0x000fce0000410000 */
.L_x_36:
[----:B------:R-:W-:Y:S01]  /*2300*/  HFMA2 R3, -RZ, RZ, 0, 0 ;  /* 0x00000000ff037431 */ /* 0x000fe200000001ff */
[----:B------:R-:W-:Y:S01]  /*2310*/  MOV R0, R2 ;  /* 0x0000000200007202 */ /* 0x000fe20000000f00 */
[----:B------:R-:W-:-:S04]  /*2320*/  IMAD.MOV.U32 R2, RZ, RZ, R7 ;  /* 0x000000ffff027224 */ /* 0x000fc800078e0007 */
[----:B------:R-:W-:Y:S05]  /*2330*/  RET.REL.NODEC R2 `(_Z32residual_add_rmsnorm_vec4_kernelPfPKfS1_S1_iif) ;  /* 0xffffffdc02307950 */ /* 0x000fea0003c3ffff */
        .weak           $__internal_2_$__cuda_sm3x_div_rn_noftz_f32_slowpath
        .type           $__internal_2_$__cuda_sm3x_div_rn_noftz_f32_slowpath,@function
        .size           $__internal_2_$__cuda_sm3x_div_rn_noftz_f32_slowpath,(.L_x_99 - $__internal_2_$__cuda_sm3x_div_rn_noftz_f32_slowpath)
$__internal_2_$__cuda_sm3x_div_rn_noftz_f32_slowpath:
[--C-:B------:R-:W-:Y:S01]  /*2340*/  SHF.R.U32.HI R5, RZ, 0x17, R3.reuse ;  /* 0x00000017ff057819 */ /* 0x100fe20000011603 */
[----:B------:R-:W-:Y:S01]  /*2350*/  BSSY.RECONVERGENT B1, `(.L_x_37) ;  /* 0x0000064000017945 */ /* 0x000fe20003800200 */
[----:B------:R-:W-:Y:S01]  /*2360*/  SHF.R.U32.HI R4, RZ, 0x17, R0 ;  /* 0x00000017ff047819 */ /* 0x000fe20000011600 */
[----:B------:R-:W-:Y:S01]  /*2370*/  IMAD.MOV.U32 R7, RZ, RZ, R3 ;  /* 0x000000ffff077224 */ /* 0x000fe200078e0003 */
[----:B------:R-:W-:Y:S02]  /*2380*/  LOP3.LUT R5, R5, 0xff, RZ, 0xc0, !PT ;  /* 0x000000ff05057812 */ /* 0x000fe400078ec0ff */
[----:B------:R-:W-:Y:S02]  /*2390*/  LOP3.LUT R10, R4, 0xff, RZ, 0xc0, !PT ;  /* 0x000000ff040a7812 */ /* 0x000fe400078ec0ff */
[----:B------:R-:W-:Y:S02]  /*23a0*/  IADD3 R8, PT, PT, R5, -0x1, RZ ;  /* 0xffffffff05087810 */ /* 0x000fe40007ffe0ff */
[----:B------:R-:W-:-:S02]  /*23b0*/  IADD3 R9, PT, PT, R10, -0x1, RZ ;  /* 0xffffffff0a097810 */ /* 0x000fc40007ffe0ff */
[----:B------:R-:W-:Y:S02]  /*23c0*/  ISETP.GT.U32.AND P0, PT, R8, 0xfd, PT ;  /* 0x000000fd0800780c */ /* 0x000fe40003f04070 */
[----:B------:R-:W-:Y:S02]  /*23d0*/  MOV R6, R0 ;  /* 0x0000000000067202 */ /* 0x000fe40000000f00 */
[----:B------:R-:W-:-:S13]  /*23e0*/  ISETP.GT.U32.OR P0, PT, R9, 0xfd, P0 ;  /* 0x000000fd0900780c */ /* 0x000fda0000704470 */
[----:B------:R-:W-:Y:S01]  /*23f0*/  @!P0 MOV R4, RZ ;  /* 0x000000ff00048202 */ /* 0x000fe20000000f00 */
[----:B------:R-:W-:Y:S06]  /*2400*/  @!P0 BRA `(.L_x_38) ;  /* 0x00000000005c8947 */ /* 0x000fec0003800000 */
[----:B------:R-:W-:Y:S02]  /*2410*/  FSETP.GTU.FTZ.AND P0, PT, |R0|, +INF , PT ;  /* 0x7f8000000000780b */ /* 0x000fe40003f1c200 */
[----:B------:R-:W-:-:S04]  /*2420*/  FSETP.GTU.FTZ.AND P1, PT, |R3|, +INF , PT ;  /* 0x7f8000000300780b */ /* 0x000fc80003f3c200 */
[----:B------:R-:W-:-:S13]  /*2430*/  PLOP3.LUT P0, PT, P0, P1, PT, 0xf8, 0x8f ;  /* 0x00000000008f781c */ /* 0x000fda0000703f70 */
[----:B------:R-:W-:Y:S05]  /*2440*/  @P0 BRA `(.L_x_39) ;  /* 0x00000004004c0947 */ /* 0x000fea0003800000 */
[----:B------:R-:W-:-:S13]  /*2450*/  LOP3.LUT P0, RZ, R7, 0x7fffffff, R6, 0xc8, !PT ;  /* 0x7fffffff07ff7812 */ /* 0x000fda000780c806 */
[----:B------:R-:W-:Y:S05]  /*2460*/  @!P0 BRA `(.L_x_40) ;  /* 0x00000004003c8947 */ /* 0x000fea0003800000 */
[C---:B------:R-:W-:Y:S02]  /*2470*/  FSETP.NEU.FTZ.AND P2, PT, |R0|.reuse, +INF , PT ;  /* 0x7f8000000000780b */ /* 0x040fe40003f5d200 */
[----:B------:R-:W-:Y:S02]  /*2480*/  FSETP.NEU.FTZ.AND P1, PT, |R3|, +INF , PT ;  /* 0x7f8000000300780b */ /* 0x000fe40003f3d200 */
[----:B------:R-:W-:-:S11]  /*2490*/  FSETP.NEU.FTZ.AND P0, PT, |R0|, +INF , PT ;  /* 0x7f8000000000780b */ /* 0x000fd60003f1d200 */
[----:B------:R-:W-:Y:S05]  /*24a0*/  @!P1 BRA !P2, `(.L_x_40) ;  /* 0x00000004002c9947 */ /* 0x000fea0005000000 */
[----:B------:R-:W-:-:S04]  /*24b0*/  LOP3.LUT P2, RZ, R6, 0x7fffffff, RZ, 0xc0, !PT ;  /* 0x7fffffff06ff7812 */ /* 0x000fc8000784c0ff */
[----:B------:R-:W-:-:S13]  /*24c0*/  PLOP3.LUT P1, PT, P1, P2, PT, 0x2f, 0xf2 ;  /* 0x0000000000f2781c */ /* 0x000fda0000f24577 */
[----:B------:R-:W-:Y:S05]  /*24d0*/  @P1 BRA `(.L_x_41) ;  /* 0x0000000400181947 */ /* 0x000fea0003800000 */
[----:B------:R-:W-:-:S04]  /*24e0*/  LOP3.LUT P1, RZ, R7, 0x7fffffff, RZ, 0xc0, !PT ;  /* 0x7fffffff07ff7812 */ /* 0x000fc8000782c0ff */
[----:B------:R-:W-:-:S13]  /*24f0*/  PLOP3.LUT P0, PT, P0, P1, PT, 0x2f, 0xf2 ;  /* 0x0000000000f2781c */ /* 0x000fda0000702577 */
[----:B------:R-:W-:Y:S05]  /*2500*/  @P0 BRA `(.L_x_42) ;  /* 0x0000000400000947 */ /* 0x000fea0003800000 */
[----:B------:R-:W-:Y:S02]  /*2510*/  ISETP.GE.AND P0, PT, R9, RZ, PT ;  /* 0x000000ff0900720c */ /* 0x000fe40003f06270 */
[----:B------:R-:W-:-:S11]  /*2520*/  ISETP.GE.AND P1, PT, R8, RZ, PT ;  /* 0x000000ff0800720c */ /* 0x000fd60003f26270 */
[----:B------:R-:W-:Y:S01]  /*2530*/  @P0 MOV R4, RZ ;  /* 0x000000ff00040202 */ /* 0x000fe20000000f00 */
[----:B------:R-:W-:Y:S01]  /*2540*/  @!P0 FFMA R6, R0, 1.84467440737095516160e+19, RZ ;  /* 0x5f80000000068823 */ /* 0x000fe200000000ff */
[----:B------:R-:W-:Y:S01]  /*2550*/  @!P0 MOV R4, 0xffffffc0 ;  /* 0xffffffc000048802 */ /* 0x000fe20000000f00 */
[----:B------:R-:W-:-:S03]  /*2560*/  @!P1 FFMA R7, R3, 1.84467440737095516160e+19, RZ ;  /* 0x5f80000003079823 */ /* 0x000fc600000000ff */
[----:B------:R-:W-:-:S07]  /*2570*/  @!P1 IADD3 R4, PT, PT, R4, 0x40, RZ ;  /* 0x0000004004049810 */ /* 0x000fce0007ffe0ff */
.L_x_38:
[----:B------:R-:W-:Y:S01]  /*2580*/  LEA R0, R5, 0xc0800000, 0x17 ;  /* 0xc080000005007811 */ /* 0x000fe200078eb8ff */
[----:B------:R-:W-:Y:S01]  /*2590*/  BSSY.RECONVERGENT B2, `(.L_x_43) ;  /* 0x0000036000027945 */ /* 0x000fe20003800200 */
[----:B------:R-:W-:-:S03]  /*25a0*/  IADD3 R3, PT, PT, R10, -0x7f, RZ ;  /* 0xffffff810a037810 */ /* 0x000fc60007ffe0ff */
[----:B------:R-:W-:Y:S01]  /*25b0*/  IMAD.IADD R7, R7, 0x1, -R0 ;  /* 0x0000000107077824 */ /* 0x000fe200078e0a00 */
[C---:B------:R-:W-:Y:S01]  /*25c0*/  IADD3 R5, PT, PT, R3.reuse, 0x7f, -R5 ;  /* 0x0000007f03057810 */ /* 0x040fe20007ffe805 */
[----:B------:R-:W-:Y:S02]  /*25d0*/  IMAD R0, R3, -0x800000, R6 ;  /* 0xff80000003007824 */ /* 0x000fe400078e0206 */
[----:B------:R-:W0:Y:S01]  /*25e0*/  MUFU.RCP R8, R7 ;  /* 0x0000000700087308 */ /* 0x000e220000001000 */
[----:B------:R-:W-:Y:S01]  /*25f0*/  FADD.FTZ R9, -R7, -RZ ;  /* 0x800000ff07097221 */ /* 0x000fe20000010100 */
[----:B------:R-:W-:-:S03]  /*2600*/  IADD3 R5, PT, PT, R5, R4, RZ ;  /* 0x0000000405057210 */ /* 0x000fc60007ffe0ff */
[----:B0-----:R-:W-:-:S04]  /*2610*/  FFMA R11, R8, R9, 1 ;  /* 0x3f800000080b7423 */ /* 0x001fc80000000009 */
[----:B------:R-:W-:-:S04]  /*2620*/  FFMA R13, R8, R11, R8 ;  /* 0x0000000b080d7223 */ /* 0x000fc80000000008 */
[----:B------:R-:W-:-:S04]  /*2630*/  FFMA R6, R0, R13, RZ ;  /* 0x0000000d00067223 */ /* 0x000fc800000000ff */
[----:B------:R-:W-:-:S04]  /*2640*/  FFMA R11, R9, R6, R0 ;  /* 0x00000006090b7223 */ /* 0x000fc80000000000 */
[----:B------:R-:W-:-:S04]  /*2650*/  FFMA R6, R13, R11, R6 ;  /* 0x0000000b0d067223 */ /* 0x000fc80000000006 */
[----:B------:R-:W-:-:S04]  /*2660*/  FFMA R9, R9, R6, R0 ;  /* 0x0000000609097223 */ /* 0x000fc80000000000 */
[----:B------:R-:W-:-:S05]  /*2670*/  FFMA R0, R13, R9, R6 ;  /* 0x000000090d007223 */ /* 0x000fca0000000006 */
[----:B------:R-:W-:-:S04]  /*2680*/  SHF.R.U32.HI R3, RZ, 0x17, R0 ;  /* 0x00000017ff037819 */ /* 0x000fc80000011600 */
[----:B------:R-:W-:-:S04]  /*2690*/  LOP3.LUT R3, R3, 0xff, RZ, 0xc0, !PT ;  /* 0x000000ff03037812 */ /* 0x000fc800078ec0ff */
[----:B------:R-:W-:-:S04]  /*26a0*/  IADD3 R7, PT, PT, R3, R5, RZ ;  /* 0x0000000503077210 */ /* 0x000fc80007ffe0ff */
[----:B------:R-:W-:-:S04]  /*26b0*/  IADD3 R3, PT, PT, R7, -0x1, RZ ;  /* 0xffffffff07037810 */ /* 0x000fc80007ffe0ff */
[----:B------:R-:W-:-:S13]  /*26c0*/  ISETP.GE.U32.AND P0, PT, R3, 0xfe, PT ;  /* 0x000000fe0300780c */ /* 0x000fda0003f06070 */
[----:B------:R-:W-:Y:S05]  /*26d0*/  @!P0 BRA `(.L_x_44) ;  /* 0x0000000000808947 */ /* 0x000fea0003800000 */
[----:B------:R-:W-:-:S13]  /*26e0*/  ISETP.GT.AND P0, PT, R7, 0xfe, PT ;  /* 0x000000fe0700780c */ /* 0x000fda0003f04270 */
[----:B------:R-:W-:Y:S05]  /*26f0*/  @P0 BRA `(.L_x_45) ;  /* 0x00000000006c0947 */ /* 0x000fea0003800000 */
[----:B------:R-:W-:-:S13]  /*2700*/  ISETP.GE.AND P0, PT, R7, 0x1, PT ;  /* 0x000000010700780c */ /* 0x000fda0003f06270 */
[----:B------:R-:W-:Y:S05]  /*2710*/  @P0 BRA `(.L_x_46) ;  /* 0x0000000000740947 */ /* 0x000fea0003800000 */
[----:B------:R-:W-:Y:S02]  /*2720*/  ISETP.GE.AND P0, PT, R7, -0x18, PT ;  /* 0xffffffe80700780c */ /* 0x000fe40003f06270 */
[----:B------:R-:W-:-:S11]  /*2730*/  LOP3.LUT R0, R0, 0x80000000, RZ, 0xc0, !PT ;  /* 0x8000000000007812 */ /* 0x000fd600078ec0ff */
[----:B------:R-:W-:Y:S05]  /*2740*/  @!P0 BRA `(.L_x_46) ;  /* 0x0000000000688947 */ /* 0x000fea0003800000 */
[CCC-:B------:R-:W-:Y:S01]  /*2750*/  FFMA.RZ R3, R13.reuse, R9.reuse, R6.reuse ;  /* 0x000000090d037223 */ /* 0x1c0fe2000000c006 */
[-CC-:B------:R-:W-:Y:S01]  /*2760*/  FFMA.RM R4, R13, R9.reuse, R6.reuse ;  /* 0x000000090d047223 */ /* 0x180fe20000004006 */
[C---:B------:R-:W-:Y:S02]  /*2770*/  ISETP.NE.AND P2, PT, R7.reuse, RZ, PT ;  /* 0x000000ff0700720c */ /* 0x040fe40003f45270 */
[----:B------:R-:W-:Y:S02]  /*2780*/  ISETP.NE.AND P1, PT, R7, RZ, PT ;  /* 0x000000ff0700720c */ /* 0x000fe40003f25270 */
[----:B------:R-:W-:Y:S01]  /*2790*/  LOP3.LUT R5, R3, 0x7fffff, RZ, 0xc0, !PT ;  /* 0x007fffff03057812 */ /* 0x000fe200078ec0ff */
[----:B------:R-:W-:Y:S01]  /*27a0*/  FFMA.RP R3, R13, R9, R6 ;  /* 0x000000090d037223 */ /* 0x000fe20000008006 */
[C---:B------:R-:W-:Y:S01]  /*27b0*/  VIADD R6, R7.reuse, 0x20 ;  /* 0x0000002007067836 */ /* 0x040fe20000000000 */
[----:B------:R-:W-:Y:S02]  /*27c0*/  IADD3 R7, PT, PT, -R7, RZ, RZ ;  /* 0x000000ff07077210 */ /* 0x000fe40007ffe1ff */
[----:B------:R-:W-:-:S02]  /*27d0*/  LOP3.LUT R5, R5, 0x800000, RZ, 0xfc, !PT ;  /* 0x0080000005057812 */ /* 0x000fc400078efcff */
[----:B------:R-:W-:Y:S02]  /*27e0*/  FSETP.NEU.FTZ.AND P0, PT, R3, R4, PT ;  /* 0x000000040300720b */ /* 0x000fe40003f1d000 */
[----:B------:R-:W-:Y:S02]  /*27f0*/  SHF.L.U32 R6, R5, R6, RZ ;  /* 0x0000000605067219 */ /* 0x000fe400000006ff */
[----:B------:R-:W-:Y:S02]  /*2800*/  SEL R4, R7, RZ, P2 ;  /* 0x000000ff07047207 */ /* 0x000fe40001000000 */
[----:B------:R-:W-:Y:S02]  /*2810*/  ISETP.NE.AND P1, PT, R6, RZ, P1 ;  /* 0x000000ff0600720c */ /* 0x000fe40000f25270 */
[----:B------:R-:W-:Y:S02]  /*2820*/  SHF.R.U32.HI R4, RZ, R4, R5 ;  /* 0x00000004ff047219 */ /* 0x000fe40000011605 */
[----:B------:R-:W-:-:S02]  /*2830*/  PLOP3.LUT P0, PT, P0, P1, PT, 0xf8, 0x8f ;  /* 0x00000000008f781c */ /* 0x000fc40000703f70 */
[----:B------:R-:W-:Y:S02]  /*2840*/  SHF.R.U32.HI R6, RZ, 0x1, R4 ;  /* 0x00000001ff067819 */ /* 0x000fe40000011604 */
[----:B------:R-:W-:-:S04]  /*2850*/  SEL R3, RZ, 0x1, !P0 ;  /* 0x00000001ff037807 */ /* 0x000fc80004000000 */
[----:B------:R-:W-:-:S04]  /*2860*/  LOP3.LUT R3, R3, 0x1, R6, 0xf8, !PT ;  /* 0x0000000103037812 */ /* 0x000fc800078ef806 */
[----:B------:R-:W-:-:S04]  /*2870*/  LOP3.LUT R3, R3, R4, RZ, 0xc0, !PT ;  /* 0x0000000403037212 */ /* 0x000fc800078ec0ff */
[----:B------:R-:W-:-:S04]  /*2880*/  IADD3 R3, PT, PT, R6, R3, RZ ;  /* 0x0000000306037210 */ /* 0x000fc80007ffe0ff */
[----:B------:R-:W-:Y:S01]  /*2890*/  LOP3.LUT R0, R3, R0, RZ, 0xfc, !PT ;  /* 0x0000000003007212 */ /* 0x000fe200078efcff */
[----:B------:R-:W-:Y:S06]  /*28a0*/  BRA `(.L_x_46) ;  /* 0x0000000000107947 */ /* 0x000fec0003800000 */
.L_x_45:
[----:B------:R-:W-:-:S04]  /*28b0*/  LOP3.LUT R0, R0, 0x80000000, RZ, 0xc0, !PT ;  /* 0x8000000000007812 */ /* 0x000fc800078ec0ff */
[----:B------:R-:W-:Y:S01]  /*28c0*/  LOP3.LUT R0, R0, 0x7f800000, RZ, 0xfc, !PT ;  /* 0x7f80000000007812 */ /* 0x000fe200078efcff */
[----:B------:R-:W-:Y:S06]  /*28d0*/  BRA `(.L_x_46) ;  /* 0x0000000000047947 */ /* 0x000fec0003800000 */
.L_x_44:
[----:B------:R-:W-:-:S07]  /*28e0*/  LEA R0, R5, R0, 0x17 ;  /* 0x0000000005007211 */ /* 0x000fce00078eb8ff */
.L_x_46:
[----:B------:R-:W-:Y:S05]  /*28f0*/  BSYNC.RECONVERGENT B2 ;  /* 0x0000000000027941 */ /* 0x000fea0003800200 */
.L_x_43:
[----:B------:R-:W-:Y:S05]  /*2900*/  BRA `(.L_x_47) ;  /* 0x0000000000207947 */ /* 0x000fea0003800000 */
.L_x_42:
[----:B------:R-:W-:-:S04]  /*2910*/  LOP3.LUT R0, R7, 0x80000000, R6, 0x48, !PT ;  /* 0x8000000007007812 */ /* 0x000fc800078e4806 */
[----:B------:R-:W-:Y:S01]  /*2920*/  LOP3.LUT R0, R0, 0x7f800000, RZ, 0xfc, !PT ;  /* 0x7f80000000007812 */ /* 0x000fe200078efcff */
[----:B------:R-:W-:Y:S06]  /*2930*/  BRA `(.L_x_47) ;  /* 0x0000000000147947 */ /* 0x000fec0003800000 */
.L_x_41:
[----:B------:R-:W-:Y:S01]  /*2940*/  LOP3.LUT R0, R7, 0x80000000, R6, 0x48, !PT ;  /* 0x8000000007007812 */ /* 0x000fe200078e4806 */
[----:B------:R-:W-:Y:S06]  /*2950*/  BRA `(.L_x_47) ;  /* 0x00000000000c7947 */ /* 0x000fec0003800000 */
.L_x_40:
[----:B------:R-:W0:Y:S01]  /*2960*/  MUFU.RSQ R0, -QNAN ;  /* 0xffc0000000007908 */ /* 0x000e220000001400 */
[----:B------:R-:W-:Y:S05]  /*2970*/  BRA `(.L_x_47) ;  /* 0x0000000000047947 */ /* 0x000fea0003800000 */
.L_x_39:
[----:B------:R-:W-:-:S07]  /*2980*/  FADD.FTZ R0, R0, R3 ;  /* 0x0000000300007221 */ /* 0x000fce0000010000 */
.L_x_47:
[----:B------:R-:W-:Y:S05]  /*2990*/  BSYNC.RECONVERGENT B1 ;  /* 0x0000000000017941 */ /* 0x000fea0003800200 */
.L_x_37:
[----:B------:R-:W-:-:S04]  /*29a0*/  HFMA2 R3, -RZ, RZ, 0, 0 ;  /* 0x00000000ff037431 */ /* 0x000fc800000001ff */
[----:B0-----:R-:W-:Y:S05]  /*29b0*/  RET.REL.NODEC R2 `(_Z32residual_add_rmsnorm_vec4_kernelPfPKfS1_S1_iif) ;  /* 0xffffffd402907950 */ /* 0x001fea0003c3ffff */
.L_x_48:
[----:B------:R-:W-:-:S00]  /*29c0*/  BRA `(.L_x_48) ;  /* 0xfffffffc00fc7947 */ /* 0x000fc0000383ffff */
[----:B------:R-:W-:-:S00]  /*29d0*/  NOP ;  /* 0x0000000000007918 */ /* 0x000fc00000000000 */
        /* <DEDUP_REMOVED lines=10> */
.L_x_99:


//--------------------- .text._Z27residual_add_rmsnorm_kernelPfS_PKfS1_S1_iif --------------------------
	.section	.text._Z27residual_add_rmsnorm_kernelPfS_PKfS1_S1_iif,"ax",@progbits
	.align	128
        .global         _Z27residual_add_rmsnorm_kernelPfS_PKfS1_S1_iif
        .type           _Z27residual_add_rmsnorm_kernelPfS_PKfS1_S1_iif,@function
        .size           _Z27residual_add_rmsnorm_kernelPfS_PKfS1_S1_iif,(.L_x_102 - _Z27residual_add_rmsnorm_kernelPfS_PKfS1_S1_iif)
        .other          _Z27residual_add_rmsnorm_kernelPfS_PKfS1_S1_iif,@"STO_CUDA_ENTRY STV_DEFAULT"
_Z27residual_add_rmsnorm_kernelPfS_PKfS1_S1_iif:
.text._Z27residual_add_rmsnorm_kernelPfS_PKfS1_S1_iif:
[----:B------:R-:W-:Y:S08]  /*0000*/  LDC R1, c[0x0][0x37c] ;  /* 0x0000df00ff017b82 */ /* 0x000ff00000000800 */
[----:B------:R-:W0:Y:S08]  /*0010*/  S2UR UR4, SR_CTAID.X ;  /* 0x00000000000479c3 */ /* 0x000e300000002500 */
[----:B------:R-:W0:Y:S02]  /*0020*/  LDC R0, c[0x0][0x3a8] ;  /* 0x0000ea00ff007b82 */ /* 0x000e240000000800 */
[----:B0-----:R-:W-:-:S13]  /*0030*/  ISETP.LE.AND P0, PT, R0, UR4, PT ;  /* 0x0000000400007c0c */ /* 0x001fda000bf03270 */
[----:B------:R-:W-:Y:S05]  /*0040*/  @P0 EXIT ;  /* 0x000000000000094d */ /* 0x000fea0003800000 */
[----:B------:R-:W0:Y:S01]  /*0050*/  S2R R9, SR_TID.X ;  /* 0x0000000000097919 */ /* 0x000e220000002100 */
[----:B------:R-:W1:Y:S01]  /*0060*/  LDC R2, c[0x0][0x3ac] ;  /* 0x0000eb00ff027b82 */ /* 0x000e620000000800 */
[----:B------:R-:W2:Y:S01]  /*0070*/  LDCU.64 UR8, c[0x0][0x358] ;  /* 0x00006b00ff0877ac */ /* 0x000ea20008000a00 */
[----:B------:R-:W-:Y:S01]  /*0080*/  BSSY.RECONVERGENT B0, `(.L_x_49) ;  /* 0x0000029000007945 */ /* 0x000fe20003800200 */
[----:B------:R-:W-:-:S05]  /*0090*/  IMAD.MOV.U32 R0, RZ, RZ, RZ ;  /* 0x000000ffff007224 */ /* 0x000fca00078e00ff */
[----:B------:R-:W3:Y:S08]  /*00a0*/  LDC.64 R6, c[0x0][0x390] ;  /* 0x0000e400ff067b82 */ /* 0x000ef00000000a00 */
[----:B------:R-:W4:Y:S01]  /*00b0*/  LDC.64 R4, c[0x0][0x398] ;  /* 0x0000e600ff047b82 */ /* 0x000f220000000a00 */
[----:B-1----:R-:W-:Y:S01]  /*00c0*/  IMAD R8, R2, UR4, RZ ;  /* 0x0000000402087c24 */ /* 0x002fe2000f8e02ff */
[----:B0-----:R-:W-:-:S03]  /*00d0*/  ISETP.GE.AND P0, PT, R9, R2, PT ;  /* 0x000000020900720c */ /* 0x001fc60003f06270 */
[----:B---3--:R-:W-:-:S04]  /*00e0*/  IMAD.WIDE R6, R8, 0x4, R6 ;  /* 0x0000000408067825 */ /* 0x008fc800078e0206 */
[----:B----4-:R-:W-:-:S06]  /*00f0*/  IMAD.WIDE R4, R8, 0x4, R4 ;  /* 0x0000000408047825 */ /* 0x010fcc00078e0204 */
[----:B--2---:R-:W-:Y:S05]  /*0100*/  @P0 BRA `(.L_x_50) ;  /* 0x0000000000800947 */ /* 0x004fea0003800000 */
[----:B------:R-:W0:Y:S01]  /*0110*/  LDCU.64 UR4, c[0x0][0x388] ;  /* 0x00007100ff0477ac */ /* 0x000e220008000a00 */
[----:B------:R-:W1:Y:S01]  /*0120*/  LDC R3, c[0x0][0x360] ;  /* 0x0000d800ff037b82 */ /* 0x000e620000000800 */
[----:B0-----:R-:W-:-:S04]  /*0130*/  UISETP.NE.U32.AND UP0, UPT, UR4, URZ, UPT ;  /* 0x000000ff0400728c */ /* 0x001fc8000bf05070 */
[----:B------:R-:W-:-:S09]  /*0140*/  UISETP.NE.AND.EX UP0, UPT, UR5, URZ, UPT, UP0 ;  /* 0x000000ff0500728c */ /* 0x000fd2000bf05300 */
[----:B------:R-:W-:Y:S05]  /*0150*/  BRA.U !UP0, `(.L_x_51) ;  /* 0x0000000108407547 */ /* 0x000fea000b800000 */
[----:B------:R-:W0:Y:S01]  /*0160*/  LDC.64 R10, c[0x0][0x388] ;  /* 0x0000e200ff0a7b82 */ /* 0x000e220000000a00 */
[----:B------:R-:W-:Y:S01]  /*0170*/  IMAD.MOV.U32 R0, RZ, RZ, RZ ;  /* 0x000000ffff007224 */ /* 0x000fe200078e00ff */
[----:B------:R-:W-:-:S07]  /*0180*/  MOV R19, R9 ;  /* 0x0000000900137202 */ /* 0x000fce0000000f00 */
.L_x_52:
[----:B------:R-:W-:-:S04]  /*0190*/  IMAD.WIDE R12, R19, 0x4, R6 ;  /* 0x00000004130c7825 */ /* 0x000fc800078e0206 */
[----:B------:R-:W-:Y:S02]  /*01a0*/  IMAD.WIDE R14, R19, 0x4, R4 ;  /* 0x00000004130e7825 */ /* 0x000fe400078e0204 */
[----:B--2---:R-:W2:Y:S04]  /*01b0*/  LDG.E.CONSTANT R12, desc[UR8][R12.64] ;  /* 0x000000080c0c7981 */ /* 0x004ea8000c1e9900 */
[----:B------:R-:W2:Y:S01]  /*01c0*/  LDG.E.CONSTANT R15, desc[UR8][R14.64] ;  /* 0x000000080e0f7981 */ /* 0x000ea2000c1e9900 */
[--C-:B------:R-:W-:Y:S02]  /*01d0*/  IMAD.IADD R17, R8, 0x1, R19.reuse ;  /* 0x0000000108117824 */ /* 0x100fe400078e0213 */
[----:B-1----:R-:W-:Y:S02]  /*01e0*/  IMAD.IADD R19, R3, 0x1, R19 ;  /* 0x0000000103137824 */ /* 0x002fe400078e0213 */
[----:B0-----:R-:W-:-:S03]  /*01f0*/  IMAD.WIDE R16, R17, 0x4, R10 ;  /* 0x0000000411107825 */ /* 0x001fc600078e020a */
[----:B------:R-:W-:Y:S01]  /*0200*/  ISETP.GE.AND P0, PT, R19, R2, PT ;  /* 0x000000021300720c */ /* 0x000fe20003f06270 */
[----:B--2---:R-:W-:-:S04]  /*0210*/  FADD R21, R12, R15 ;  /* 0x0000000f0c157221 */ /* 0x004fc80000000000 */
[----:B------:R-:W-:Y:S01]  /*0220*/  FFMA R0, R21, R21, R0 ;  /* 0x0000001515007223 */ /* 0x000fe20000000000 */
[----:B------:R2:W-:Y:S07]  /*0230*/  STG.E desc[UR8][R16.64], R21 ;  /* 0x0000001510007986 */ /* 0x0005ee000c101908 */
[----:B------:R-:W-:Y:S05]  /*0240*/  @!P0 BRA `(.L_x_52) ;  /* 0xfffffffc00d08947 */ /* 0x000fea000383ffff */
[----:B------:R-:W-:Y:S05]  /*0250*/  BRA `(.L_x_50) ;  /* 0x00000000002c7947 */ /* 0x000fea0003800000 */
.L_x_51:
[----:B------:R-:W-:Y:S02]  /*0260*/  HFMA2 R0, -RZ, RZ, 0, 0 ;  /* 0x00000000ff007431 */ /* 0x000fe400000001ff */
[----:B------:R-:W-:-:S07]  /*0270*/  IMAD.MOV.U32 R15, RZ, RZ, R9 ;  /* 0x000000ffff0f7224 */ /* 0x000fce00078e0009 */
.L_x_53:
[----:B------:R-:W-:-:S04]  /*0280*/  IMAD.WIDE R10, R15, 0x4, R6 ;  /* 0x000000040f0a7825 */ /* 0x000fc800078e0206 */
[----:B------:R-:W-:Y:S02]  /*0290*/  IMAD.WIDE R12, R15, 0x4, R4 ;  /* 0x000000040f0c7825 */ /* 0x000fe400078e0204 */
[----:B------:R-:W2:Y:S04]  /*02a0*/  LDG.E.CONSTANT R10, desc[UR8][R10.64] ;  /* 0x000000080a0a7981 */ /* 0x000ea8000c1e9900 */
[----:B------:R-:W2:Y:S01]  /*02b0*/  LDG.E.CONSTANT R13, desc[UR8][R12.64] ;  /* 0x000000080c0d7981 */ /* 0x000ea2000c1e9900 */
[----:B-1----:R-:W-:-:S05]  /*02c0*/  IMAD.IADD R15, R3, 0x1, R15 ;  /* 0x00000001030f7824 */ /* 0x002fca00078e020f */
[----:B------:R-:W-:Y:S01]  /*02d0*/  ISETP.GE.AND P0, PT, R15, R2, PT ;  /* 0x000000020f00720c */ /* 0x000fe20003f06270 */
[----:B--2---:R-:W-:-:S04]  /*02e0*/  FADD R17, R10, R13 ;  /* 0x0000000d0a117221 */ /* 0x004fc80000000000 */
[----:B------:R-:W-:-:S08]  /*02f0*/  FFMA R0, R17, R17, R0 ;  /* 0x0000001111007223 */ /* 0x000fd00000000000 */
[----:B------:R-:W-:Y:S05]  /*0300*/  @!P0 BRA `(.L_x_53) ;  /* 0xfffffffc00dc8947 */ /* 0x000fea000383ffff */
.L_x_50:
[----:B------:R-:W-:Y:S05]  /*0310*/  BSYNC.RECONVERGENT B0 ;  /* 0x0000000000007941 */ /* 0x000fea0003800200 */
.L_x_49:
[----:B------:R-:W0:Y:S01]  /*0320*/  SHFL.DOWN PT, R3, R0, 0x10, 0x1f ;  /* 0x0a001f0000037f89 */ /* 0x000e2200000e0000 */
[----:B------:R-:W-:Y:S01]  /*0330*/  LOP3.LUT P0, RZ, R9, 0x1f, RZ, 0xc0, !PT ;  /* 0x0000001f09ff7812 */ /* 0x000fe2000780c0ff */
[----:B------:R-:W1:-:S12]  /*0340*/  LDCU UR6, c[0x0][0x360] ;  /* 0x00006c00ff0677ac */ /* 0x000e580008000800 */
[----:B------:R-:W3:Y:S01]  /*0350*/  @!P0 S2R R13, SR_CgaCtaId ;  /* 0x00000000000d8919 */ /* 0x000ee20000008800 */
[----:B-1----:R-:W-:Y:S01]  /*0360*/  USHF.R.U32.HI UR4, URZ, 0x5, UR6 ;  /* 0x00000005ff047899 */ /* 0x002fe20008011606 */
[----:B0-----:R-:W-:Y:S01]  /*0370*/  FADD R3, R3, R0 ;  /* 0x0000000003037221 */ /* 0x001fe20000000000 */
[----:B------:R-:W-:-:S04]  /*0380*/  @!P0 MOV R0, 0x400 ;  /* 0x0000040000008802 */ /* 0x000fc80000000f00 */
[----:B------:R-:W-:Y:S01]  /*0390*/  ISETP.GE.U32.AND P1, PT, R9, UR4, PT ;  /* 0x0000000409007c0c */ /* 0x000fe2000bf26070 */
[----:B------:R-:W0:Y:S01]  /*03a0*/  SHFL.DOWN PT, R10, R3, 0x8, 0x1f ;  /* 0x09001f00030a7f89 */ /* 0x000e2200000e0000 */
[----:B------:R-:W-:-:S11]  /*03b0*/  @!P0 IADD3 R0, PT, PT, R0, 0x10, RZ ;  /* 0x0000001000008810 */ /* 0x000fd60007ffe0ff */
[----:B------:R-:W1:Y:S01]  /*03c0*/  @!P1 S2R R15, SR_CgaCtaId ;  /* 0x00000000000f9919 */ /* 0x000e620000008800 */
[----:B---3--:R-:W-:-:S04]  /*03d0*/  @!P0 LEA R0, R13, R0, 0x18 ;  /* 0x000000000d008211 */ /* 0x008fc800078ec0ff */
[----:B------:R-:W-:Y:S01]  /*03e0*/  @!P0 LEA.HI R0, R9, R0, RZ, 0x1d ;  /* 0x0000000009008211 */ /* 0x000fe200078fe8ff */
[----:B0-----:R-:W-:-:S05]  /*03f0*/  FADD R10, R3, R10 ;  /* 0x0000000a030a7221 */ /* 0x001fca0000000000 */
[----:B------:R-:W0:Y:S02]  /*0400*/  SHFL.DOWN PT, R11, R10, 0x4, 0x1f ;  /* 0x08801f000a0b7f89 */ /* 0x000e2400000e0000 */
[----:B0-----:R-:W-:Y:S01]  /*0410*/  FADD R11, R10, R11 ;  /* 0x0000000b0a0b7221 */ /* 0x001fe20000000000 */
[----:B------:R-:W-:-:S04]  /*0420*/  @!P1 MOV R10, 0x400 ;  /* 0x00000400000a9802 */ /* 0x000fc80000000f00 */
[----:B------:R-:W0:Y:S01]  /*0430*/  SHFL.DOWN PT, R12, R11, 0x2, 0x1f ;  /* 0x08401f000b0c7f89 */ /* 0x000e2200000e0000 */
[----:B------:R-:W-:-:S05]  /*0440*/  @!P1 VIADD R10, R10, 0x10 ;  /* 0x000000100a0a9836 */ /* 0x000fca0000000000 */
[----:B-1----:R-:W-:-:S04]  /*0450*/  @!P1 LEA R10, R15, R10, 0x18 ;  /* 0x0000000a0f0a9211 */ /* 0x002fc800078ec0ff */
[----:B------:R-:W-:Y:S01]  /*0460*/  @!P1 LEA R10, R9, R10, 0x2 ;  /* 0x0000000a090a9211 */ /* 0x000fe200078e10ff */
[----:B0-----:R-:W-:-:S05]  /*0470*/  FADD R12, R11, R12 ;  /* 0x0000000c0b0c7221 */ /* 0x001fca0000000000 */
[----:B------:R-:W0:Y:S02]  /*0480*/  SHFL.DOWN PT, R3, R12, 0x1, 0x1f ;  /* 0x08201f000c037f89 */ /* 0x000e2400000e0000 */
[----:B0-----:R-:W-:Y:S01]  /*0490*/  FADD R11, R12, R3 ;  /* 0x000000030c0b7221 */ /* 0x001fe20000000000 */
[----:B------:R-:W-:-:S04]  /*04a0*/  IMAD.MOV.U32 R3, RZ, RZ, RZ ;  /* 0x000000ffff037224 */ /* 0x000fc800078e00ff */
        /* <DEDUP_REMOVED lines=16> */
.L_x_70:
[----:B------:R-:W-:Y:S01]  /*05b0*/  ISETP.NE.AND P0, PT, R9, RZ, PT ;  /* 0x000000ff0900720c */ /* 0x000fe20003f05270 */
[----:B-1----:R-:W-:-:S12]  /*05c0*/  FADD R0, R13, R12 ;  /* 0x0000000c0d007221 */ /* 0x002fd80000000000 */
[----:B------:R-:W-:Y:S05]  /*05d0*/  @P0 BRA `(.L_x_54) ;  /* 0x0000000000bc0947 */ /* 0x000fea0003800000 */
[----:B------:R-:W-:Y:S01]  /*05e0*/  I2FP.F32.S32 R3, R2 ;  /* 0x0000000200037245 */ /* 0x000fe20000201400 */
[----:B------:R-:W-:Y:S03]  /*05f0*/  BSSY.RECONVERGENT B0, `(.L_x_56) ;  /* 0x000000c000007945 */ /* 0x000fe60003800200 */
[----:B------:R-:W1:Y:S08]  /*0600*/  MUFU.RCP R2, R3 ;  /* 0x0000000300027308 */ /* 0x000e700000001000 */
[----:B------:R-:W3:Y:S01]  /*0610*/  FCHK P0, R0, R3 ;  /* 0x0000000300007302 */ /* 0x000ee20000000000 */
[----:B-1----:R-:W-:-:S04]  /*0620*/  FFMA R11, -R3, R2, 1 ;  /* 0x3f800000030b7423 */ /* 0x002fc80000000102 */
[----:B------:R-:W-:-:S04]  /*0630*/  FFMA R11, R2, R11, R2 ;  /* 0x0000000b020b7223 */ /* 0x000fc80000000002 */
[----:B------:R-:W-:-:S04]  /*0640*/  FFMA R2, R0, R11, RZ ;  /* 0x0000000b00027223 */ /* 0x000fc800000000ff */
[----:B------:R-:W-:-:S04]  /*0650*/  FFMA R10, -R3, R2, R0 ;  /* 0x00000002030a7223 */ /* 0x000fc80000000100 */
[----:B------:R-:W-:Y:S01]  /*0660*/  FFMA R2, R11, R10, R2 ;  /* 0x0000000a0b027223 */ /* 0x000fe20000000002 */
[----:B---3--:R-:W-:Y:S06]  /*0670*/  @!P0 BRA `(.L_x_57) ;  /* 0x00000000000c8947 */ /* 0x008fec0003800000 */
[----:B------:R-:W-:-:S07]  /*0680*/  MOV R2, 0x6a0 ;  /* 0x000006a000027802 */ /* 0x000fce0000000f00 */
[----:B0-2---:R-:W-:Y:S05]  /*0690*/  CALL.REL.NOINC `($__internal_5_$__cuda_sm3x_div_rn_noftz_f32_slowpath) ;  /* 0x0000000800c07944 */ /* 0x005fea0003c00000 */
[----:B------:R-:W-:-:S07]  /*06a0*/  IMAD.MOV.U32 R2, RZ, RZ, R0 ;  /* 0x000000ffff027224 */ /* 0x000fce00078e0000 */
.L_x_57:
[----:B------:R-:W-:Y:S05]  /*06b0*/  BSYNC.RECONVERGENT B0 ;  /* 0x0000000000007941 */ /* 0x000fea0003800200 */
.L_x_56:
[----:B------:R-:W1:Y:S01]  /*06c0*/  LDCU UR4, c[0x0][0x3b0] ;  /* 0x00007600ff0477ac */ /* 0x000e620008000800 */
[----:B------:R-:W-:Y:S01]  /*06d0*/  BSSY.RECONVERGENT B0, `(.L_x_58) ;  /* 0x000000d000007945 */ /* 0x000fe20003800200 */
[----:B-1----:R-:W-:-:S04]  /*06e0*/  FADD R3, R2, UR4 ;  /* 0x0000000402037e21 */ /* 0x002fc80008000000 */
[----:B------:R-:W-:Y:S01]  /*06f0*/  VIADD R0, R3, 0xf3000000 ;  /* 0xf300000003007836 */ /* 0x000fe20000000000 */
[----:B------:R1:W3:Y:S04]  /*0700*/  MUFU.RSQ R2, R3 ;  /* 0x0000000300027308 */ /* 0x0002e80000001400 */
[----:B------:R-:W-:-:S13]  /*0710*/  ISETP.GT.U32.AND P0, PT, R0, 0x727fffff, PT ;  /* 0x727fffff0000780c */ /* 0x000fda0003f04070 */
[----:B-1-3--:R-:W-:Y:S05]  /*0720*/  @!P0 BRA `(.L_x_59) ;  /* 0x00000000000c8947 */ /* 0x00afea0003800000 */
[----:B0-----:R-:W-:-:S07]  /*0730*/  MOV R13, 0x750 ;  /* 0x00000750000d7802 */ /* 0x001fce0000000f00 */
[----:B--2---:R-:W-:Y:S05]  /*0740*/  CALL.REL.NOINC `($__internal_4_$__cuda_sm20_sqrt_rn_f32_slowpath) ;  /* 0x0000000800347944 */ /* 0x004fea0003c00000 */
[----:B------:R-:W-:Y:S05]  /*0750*/  BRA `(.L_x_60) ;  /* 0x0000000000107947 */ /* 0x000fea0003800000 */
.L_x_59:
[----:B------:R-:W-:Y:S01]  /*0760*/  FMUL.FTZ R0, R3, R2 ;  /* 0x0000000203007220 */ /* 0x000fe20000410000 */
[----:B------:R-:W-:-:S03]  /*0770*/  FMUL.FTZ R2, R2, 0.5 ;  /* 0x3f00000002027820 */ /* 0x000fc60000410000 */
[----:B------:R-:W-:-:S04]  /*0780*/  FFMA R3, -R0, R0, R3 ;  /* 0x0000000000037223 */ /* 0x000fc80000000103 */
[----:B------:R-:W-:-:S07]  /*0790*/  FFMA R0, R3, R2, R0 ;  /* 0x0000000203007223 */ /* 0x000fce0000000000 */
.L_x_60:
[----:B------:R-:W-:Y:S05]  /*07a0*/  BSYNC.RECONVERGENT B0 ;  /* 0x0000000000007941 */ /* 0x000fea0003800200 */
.L_x_58:
[----:B------:R-:W-:Y:S01]  /*07b0*/  IADD3 R2, PT, PT, R0, 0x1800000, RZ ;  /* 0x0180000000027810 */ /* 0x000fe20007ffe0ff */
[----:B------:R-:W-:Y:S03]  /*07c0*/  BSSY.RECONVERGENT B0, `(.L_x_61) ;  /* 0x000000c000007945 */ /* 0x000fe60003800200 */
[----:B------:R-:W-:-:S04]  /*07d0*/  LOP3.LUT R2, R2, 0x7f800000, RZ, 0xc0, !PT ;  /* 0x7f80000002027812 */ /* 0x000fc800078ec0ff */
[----:B------:R-:W-:-:S13]  /*07e0*/  ISETP.GT.U32.AND P0, PT, R2, 0x1ffffff, PT ;  /* 0x01ffffff0200780c */ /* 0x000fda0003f04070 */
[----:B------:R-:W-:Y:S05]  /*07f0*/  @P0 BRA `(.L_x_62) ;  /* 0x0000000000100947 */ /* 0x000fea0003800000 */
[----:B------:R-:W-:-:S07]  /*0800*/  MOV R10, 0x820 ;  /* 0x00000820000a7802 */ /* 0x000fce0000000f00 */
[----:B0-2---:R-:W-:Y:S05]  /*0810*/  CALL.REL.NOINC `($__internal_3_$__cuda_sm20_rcp_rn_f32_slowpath) ;  /* 0x0000000400307944 */ /* 0x005fea0003c00000 */
[----:B------:R-:W-:Y:S01]  /*0820*/  IMAD.MOV.U32 R2, RZ, RZ, R3 ;  /* 0x000000ffff027224 */ /* 0x000fe200078e0003 */
[----:B------:R-:W-:Y:S06]  /*0830*/  BRA `(.L_x_63) ;  /* 0x0000000000107947 */ /* 0x000fec0003800000 */
.L_x_62:
[----:B------:R-:W1:Y:S02]  /*0840*/  MUFU.RCP R3, R0 ;  /* 0x0000000000037308 */ /* 0x000e640000001000 */
[----:B-1----:R-:W-:-:S04]  /*0850*/  FFMA R2, R3, R0, -1 ;  /* 0xbf80000003027423 */ /* 0x002fc80000000000 */
[----:B------:R-:W-:-:S04]  /*0860*/  FADD.FTZ R2, -R2, -RZ ;  /* 0x800000ff02027221 */ /* 0x000fc80000010100 */
[----:B------:R-:W-:-:S07]  /*0870*/  FFMA R2, R3, R2, R3 ;  /* 0x0000000203027223 */ /* 0x000fce0000000003 */
.L_x_63:
[----:B------:R-:W-:Y:S05]  /*0880*/  BSYNC.RECONVERGENT B0 ;  /* 0x0000000000007941 */ /* 0x000fea0003800200 */
.L_x_61:
[----:B------:R-:W1:Y:S01]  /*0890*/  S2UR UR5, SR_CgaCtaId ;  /* 0x00000000000579c3 */ /* 0x000e620000008800 */
[----:B------:R-:W-:Y:S02]  /*08a0*/  UMOV UR4, 0x400 ;  /* 0x0000040000047882 */ /* 0x000fe40000000000 */
[----:B-1----:R-:W-:-:S09]  /*08b0*/  ULEA UR4, UR5, UR4, 0x18 ;  /* 0x0000000405047291 */ /* 0x002fd2000f8ec0ff */
[----:B------:R3:W-:Y:S03]  /*08c0*/  STS [UR4], R2 ;  /* 0x00000002ff007988 */ /* 0x0007e60008000804 */
.L_x_54:
[----:B------:R-:W4:Y:S01]  /*08d0*/  LDC R22, c[0x0][0x3ac] ;  /* 0x0000eb00ff167b82 */ /* 0x000f220000000800 */
[----:B------:R-:W-:Y:S07]  /*08e0*/  WARPSYNC.ALL ;  /* 0x0000000000007948 */ /* 0x000fee0003800000 */
[----:B------:R-:W-:Y:S01]  /*08f0*/  BAR.SYNC.DEFER_BLOCKING 0x0 ;  /* 0x0000000000007b1d */ /* 0x000fe20000010000 */
[----:B----4-:R-:W-:-:S13]  /*0900*/  ISETP.GE.AND P0, PT, R9, R22, PT ;  /* 0x000000160900720c */ /* 0x010fda0003f06270 */
[----:B------:R-:W-:Y:S05]  /*0910*/  @P0 EXIT ;  /* 0x000000000000094d */ /* 0x000fea0003800000 */
[----:B------:R-:W4:Y:S01]  /*0920*/  S2UR UR5, SR_CgaCtaId ;  /* 0x00000000000579c3 */ /* 0x000f220000008800 */
[----:B------:R-:W-:-:S07]  /*0930*/  UMOV UR4, 0x400 ;  /* 0x0000040000047882 */ /* 0x000fce0000000000 */
[----:B-1-3--:R-:W1:Y:S01]  /*0940*/  LDC.64 R2, c[0x0][0x3a0] ;  /* 0x0000e800ff027b82 */ /* 0x00ae620000000a00 */
[----:B----4-:R-:W-:-:S09]  /*0950*/  ULEA UR4, UR5, UR4, 0x18 ;  /* 0x0000000405047291 */ /* 0x010fd2000f8ec0ff */
[----:B------:R-:W3:Y:S02]  /*0960*/  LDS R0, [UR4] ;  /* 0x00000004ff007984 */ /* 0x000ee40008000800 */
[----:B------:R-:W4:Y:S02]  /*0970*/  LDCU.64 UR4, c[0x0][0x380] ;  /* 0x00007000ff0477ac */ /* 0x000f240008000a00 */
.L_x_64:
[----:B0-----:R-:W-:-:S04]  /*0980*/  IMAD.WIDE R10, R9, 0x4, R6 ;  /* 0x00000004090a7825 */ /* 0x001fc800078e0206 */
[C---:B0-----:R-:W-:Y:S02]  /*0990*/  IMAD.WIDE R12, R9.reuse, 0x4, R4 ;  /* 0x00000004090c7825 */ /* 0x041fe400078e0204 */
[----:B------:R-:W5:Y:S02]  /*09a0*/  LDG.E.CONSTANT R10, desc[UR8][R10.64] ;  /* 0x000000080a0a7981 */ /* 0x000f64000c1e9900 */
[----:B-1----:R-:W-:Y:S02]  /*09b0*/  IMAD.WIDE R14, R9, 0x4, R2 ;  /* 0x00000004090e7825 */ /* 0x002fe400078e0202 */
[----:B------:R-:W5:Y:S04]  /*09c0*/  LDG.E.CONSTANT R13, desc[UR8][R12.64] ;  /* 0x000000080c0d7981 */ /* 0x000f68000c1e9900 */
[----:B------:R-:W3:Y:S01]  /*09d0*/  LDG.E.CONSTANT R15, desc[UR8][R14.64] ;  /* 0x000000080e0f7981 */ /* 0x000ee2000c1e9900 */
[----:B------:R-:W-:-:S02]  /*09e0*/  SHF.R.S32.HI R19, RZ, 0x1f, R9 ;  /* 0x0000001fff137819 */ /* 0x000fc40000011409 */
[----:B------:R-:W-:Y:S01]  /*09f0*/  IADD3 R20, P0, PT, R8, R9, RZ ;  /* 0x0000000908147210 */ /* 0x000fe20007f1e0ff */
[----:B------:R-:W-:-:S03]  /*0a00*/  VIADD R9, R9, UR6 ;  /* 0x0000000609097c36 */ /* 0x000fc60008000000 */
[----:B------:R-:W-:Y:S02]  /*0a10*/  LEA.HI.X.SX32 R19, R8, R19, 0x1, P0 ;  /* 0x0000001308137211 */ /* 0x000fe400000f0eff */
[----:B--2-4-:R-:W-:Y:S01]  /*0a20*/  LEA R16, P0, R20, UR4, 0x2 ;  /* 0x0000000414107c11 */ /* 0x014fe2000f8010ff */
[----:B-----5:R-:W-:-:S04]  /*0a30*/  FADD R17, R10, R13 ;  /* 0x0000000d0a117221 */ /* 0x020fc80000000000 */
[----:B---3--:R-:W-:Y:S01]  /*0a40*/  FMUL R18, R0, R17 ;  /* 0x0000001100127220 */ /* 0x008fe20000400000 */
[----:B------:R-:W-:Y:S02]  /*0a50*/  LEA.HI.X R17, R20, UR5, R19, 0x2, P0 ;  /* 0x0000000514117c11 */ /* 0x000fe400080f1413 */
[----:B------:R-:W-:Y:S01]  /*0a60*/  ISETP.GE.AND P0, PT, R9, R22, PT ;  /* 0x000000160900720c */ /* 0x000fe20003f06270 */
[----:B------:R-:W-:-:S05]  /*0a70*/  FMUL R11, R18, R15 ;  /* 0x0000000f120b7220 */ /* 0x000fca0000400000 */
[----:B------:R0:W-:Y:S07]  /*0a80*/  STG.E desc[UR8][R16.64], R11 ;  /* 0x0000000b10007986 */ /* 0x0001ee000c101908 */
[----:B------:R-:W-:Y:S05]  /*0a90*/  @!P0 BRA `(.L_x_64) ;  /* 0xfffffffc00b88947 */ /* 0x000fea000383ffff */
[----:B------:R-:W-:Y:S05]  /*0aa0*/  EXIT ;  /* 0x000000000000794d */ /* 0x000fea0003800000 */
.L_x_55:
[----:B------:R-:W-:Y:S02]  /*0ab0*/  HFMA2 R15, -RZ, RZ, 0, 9.5367431640625e-07 ;  /* 0x00000010ff0f7431 */ /* 0x000fe400000001ff */
[----:B--2---:R-:W-:Y:S02]  /*0ac0*/  IMAD.MOV.U32 R16, RZ, RZ, 0x1f ;  /* 0x0000001fff107424 */ /* 0x004fe400078e00ff */
[----:B------:R-:W-:-:S07]  /*0ad0*/  IMAD.MOV.U32 R14, RZ, RZ, -0x1 ;  /* 0xffffffffff0e7424 */ /* 0x000fce00078e00ff */
[----:B-1----:R-:W-:Y:S05]  /*0ae0*/  WARPSYNC.COLLECTIVE R14, `(.L_x_65) ;  /* 0x000000000e087348 */ /* 0x002fea0003c00000 */
[----:B-1----:R0:W1:Y:S02]  /*0af0*/  SHFL.DOWN P0, R12, R3, R15, R16 ;  /* 0x0800000f030c7389 */ /* 0x0020640000000010 */
[----:B01----:R-:W-:Y:S05]  /*0b00*/  ENDCOLLECTIVE ;  /* 0x000000000000791b */ /* 0x003fea0003800000 */
.L_x_65:
[----:B------:R-:W-:Y:S01]  /*0b10*/  IMAD.MOV.U32 R15, RZ, RZ, 0x8 ;  /* 0x00000008ff0f7424 */ /* 0x000fe200078e00ff */
[----:B------:R-:W-:-:S05]  /*0b20*/  MOV R0, R12 ;  /* 0x0000000c00007202 */ /* 0x000fca0000000f00 */
[----:B------:R-:W-:-:S04]  /*0b30*/  FADD R0, R0, R3 ;  /* 0x0000000300007221 */ /* 0x000fc80000000000 */
[----:B------:R-:W-:-:S07]  /*0b40*/  IMAD.MOV.U32 R3, RZ, RZ, R0 ;  /* 0x000000ffff037224 */ /* 0x000fce00078e0000 */
[----:B------:R-:W-:Y:S05]  /*0b50*/  WARPSYNC.COLLECTIVE R14, `(.L_x_66) ;  /* 0x000000000e087348 */ /* 0x000fea0003c00000 */
[----:B------:R0:W1:Y:S02]  /*0b60*/  SHFL.DOWN P0, R12, R3, R15, R16 ;  /* 0x0800000f030c7389 */ /* 0x0000640000000010 */
[----:B01----:R-:W-:Y:S05]  /*0b70*/  ENDCOLLECTIVE ;  /* 0x000000000000791b */ /* 0x003fea0003800000 */
.L_x_66:
[----:B------:R-:W-:Y:S01]  /*0b80*/  IMAD.MOV.U32 R15, RZ, RZ, 0x4 ;  /* 0x00000004ff0f7424 */ /* 0x000fe200078e00ff */
[----:B------:R-:W-:-:S05]  /*0b90*/  MOV R11, R12 ;  /* 0x0000000c000b7202 */ /* 0x000fca0000000f00 */
[----:B------:R-:W-:-:S04]  /*0ba0*/  FADD R11, R0, R11 ;  /* 0x0000000b000b7221 */ /* 0x000fc80000000000 */
[----:B------:R-:W-:-:S07]  /*0bb0*/  IMAD.MOV.U32 R3, RZ, RZ, R11 ;  /* 0x000000ffff037224 */ /* 0x000fce00078e000b */
[----:B------:R-:W-:Y:S05]  /*0bc0*/  WARPSYNC.COLLECTIVE R14, `(.L_x_67) ;  /* 0x000000000e087348 */ /* 0x000fea0003c00000 */
[----:B------:R0:W1:Y:S02]  /*0bd0*/  SHFL.DOWN P0, R12, R3, R15, R16 ;  /* 0x0800000f030c7389 */ /* 0x0000640000000010 */
[----:B01----:R-:W-:Y:S05]  /*0be0*/  ENDCOLLECTIVE ;  /* 0x000000000000791b */ /* 0x003fea0003800000 */
.L_x_67:
[----:B------:R-:W-:Y:S01]  /*0bf0*/  IMAD.MOV.U32 R15, RZ, RZ, 0x2 ;  /* 0x00000002ff0f7424 */ /* 0x000fe200078e00ff */
[----:B------:R-:W-:-:S05]  /*0c00*/  MOV R10, R12 ;  /* 0x0000000c000a7202 */ /* 0x000fca0000000f00 */
[----:B------:R-:W-:-:S04]  /*0c10*/  FADD R10, R11, R10 ;  /* 0x0000000a0b0a7221 */ /* 0x000fc80000000000 */
[----:B------:R-:W-:-:S07]  /*0c20*/  IMAD.MOV.U32 R3, RZ, RZ, R10 ;  /* 0x000000ffff037224 */ /* 0x000fce00078e000a */
[----:B------:R-:W-:Y:S05]  /*0c30*/  WARPSYNC.COLLECTIVE R14, `(.L_x_68) ;  /* 0x000000000e087348 */ /* 0x000fea0003c00000 */
[----:B------:R0:W1:Y:S02]  /*0c40*/  SHFL.DOWN P0, R12, R3, R15, R16 ;  /* 0x0800000f030c7389 */ /* 0x0000640000000010 */
[----:B01----:R-:W-:Y:S05]  /*0c50*/  ENDCOLLECTIVE ;  /* 0x000000000000791b */ /* 0x003fea0003800000 */
.L_x_68:
[----:B------:R-:W-:Y:S01]  /*0c60*/  IMAD.MOV.U32 R15, RZ, RZ, 0x1 ;  /* 0x00000001ff0f7424 */ /* 0x000fe200078e00ff */
[----:B------:R-:W-:-:S05]  /*0c70*/  MOV R13, R12 ;  /* 0x0000000c000d7202 */ /* 0x000fca0000000f00 */
[----:B------:R-:W-:-:S04]  /*0c80*/  FADD R13, R10, R13 ;  /* 0x0000000d0a0d7221 */ /* 0x000fc80000000000 */
[----:B------:R-:W-:-:S07]  /*0c90*/  IMAD.MOV.U32 R3, RZ, RZ, R13 ;  /* 0x000000ffff037224 */ /* 0x000fce00078e000d */
[----:B------:R-:W-:Y:S05]  /*0ca0*/  WARPSYNC.COLLECTIVE R14, `(.L_x_69) ;  /* 0x000000000e087348 */ /* 0x000fea0003c00000 */
[----:B------:R0:W1:Y:S02]  /*0cb0*/  SHFL.DOWN P0, R12, R3, R15, R16 ;  /* 0x0800000f030c7389 */ /* 0x0000640000000010 */
[----:B01----:R-:W-:Y:S05]  /*0cc0*/  ENDCOLLECTIVE ;  /* 0x000000000000791b */ /* 0x003fea0003800000 */
.L_x_69:
[----:B------:R-:W-:Y:S05]  /*0cd0*/  BRA `(.L_x_70) ;  /* 0xfffffff800347947 */ /* 0x000fea000383ffff */
        .weak           $__internal_3_$__cuda_sm20_rcp_rn_f32_slowpath
        .type           $__internal_3_$__cuda_sm20_rcp_rn_f32_slowpath,@function
        .size           $__internal_3_$__cuda_sm20_rcp_rn_f32_slowpath,($__internal_4_$__cuda_sm20_sqrt_rn_f32_slowpath - $__internal_3_$__cuda_sm20_rcp_rn_f32_slowpath)
$__internal_3_$__cuda_sm20_rcp_rn_f32_slowpath:
[----:B------:R-:W-:Y:S01]  /*0ce0*/  SHF.L.U32 R2, R0, 0x1, RZ ;  /* 0x0000000100027819 */ /* 0x000fe200000006ff */
[----:B------:R-:W-:Y:S03]  /*0cf0*/  BSSY.RECONVERGENT B1, `(.L_x_71) ;  /* 0x0000030000017945 */ /* 0x000fe60003800200 */
[----:B------:R-:W-:-:S04]  /*0d00*/  SHF.R.U32.HI R13, RZ, 0x18, R2 ;  /* 0x00000018ff0d7819 */ /* 0x000fc80000011602 */
[----:B------:R-:W-:-:S13]  /*0d10*/  ISETP.NE.U32.AND P0, PT, R13, RZ, PT ;  /* 0x000000ff0d00720c */ /* 0x000fda0003f05070 */
[----:B------:R-:W-:Y:S05]  /*0d20*/  @P0 BRA `(.L_x_72) ;  /* 0x0000000000280947 */ /* 0x000fea0003800000 */
[----:B------:R-:W-:-:S05]  /*0d30*/  IMAD.SHL.U32 R2, R0, 0x2, RZ ;  /* 0x0000000200027824 */ /* 0x000fca00078e00ff */
        /* <DEDUP_REMOVED lines=9> */
.L_x_72:
[----:B------:R-:W-:-:S05]  /*0dd0*/  VIADD R15, R13, 0xffffff03 ;  /* 0xffffff030d0f7836 */ /* 0x000fca0000000000 */
[----:B------:R-:W-:-:S13]  /*0de0*/  ISETP.GT.U32.AND P0, PT, R15, 0x1, PT ;  /* 0x000000010f00780c */ /* 0x000fda0003f04070 */
[----:B------:R-:W-:Y:S05]  /*0df0*/  @P0 BRA `(.L_x_74) ;  /* 0x0000000000780947 */ /* 0x000fea0003800000 */
[----:B------:R-:W-:Y:S01]  /*0e00*/  LOP3.LUT R2, R0, 0x7fffff, RZ, 0xc0, !PT ;  /* 0x007fffff00027812 */ /* 0x000fe200078ec0ff */
[----:B------:R-:W-:-:S03]  /*0e10*/  HFMA2 R14, -RZ, RZ, 0, 1.78813934326171875e-07 ;  /* 0x00000003ff0e7431 */ /* 0x000fc600000001ff */
[----:B------:R-:W-:-:S04]  /*0e20*/  LOP3.LUT R2, R2, 0x3f800000, RZ, 0xfc, !PT ;  /* 0x3f80000002027812 */ /* 0x000fc800078efcff */
[----:B------:R-:W0:Y:S01]  /*0e30*/  MUFU.RCP R3, R2 ;  /* 0x0000000200037308 */ /* 0x000e220000001000 */
[----:B------:R-:W-:Y:S01]  /*0e40*/  SHF.L.U32 R14, R14, R15, RZ ;  /* 0x0000000f0e0e7219 */ /* 0x000fe200000006ff */
        /* <DEDUP_REMOVED lines=8> */
[----:B------:R-:W-:-:S03]  /*0ed0*/  LOP3.LUT R14, R14, R3, RZ, 0xc0, !PT ;  /* 0x000000030e0e7212 */ /* 0x000fc600078ec0ff */
[----:B------:R-:W-:Y:S01]  /*0ee0*/  IMAD.MOV R2, RZ, RZ, -R11 ;  /* 0x000000ffff027224 */ /* 0x000fe200078e0a0b */
[----:B------:R-:W-:-:S04]  /*0ef0*/  SHF.R.U32.HI R14, RZ, R15, R14 ;  /* 0x0000000fff0e7219 */ /* 0x000fc8000001160e */
        /* <DEDUP_REMOVED lines=10> */
[----:B------:R-:W-:-:S04]  /*0fa0*/  @!P0 VIADD R3, R3, 0x1 ;  /* 0x0000000103038836 */ /* 0x000fc80000000000 */
[----:B------:R-:W-:-:S05]  /*0fb0*/  @!P1 IMAD.SHL.U32 R3, R3, 0x2, RZ ;  /* 0x0000000203039824 */ /* 0x000fca00078e00ff */
[----:B------:R-:W-:Y:S01]  /*0fc0*/  LOP3.LUT R3, R3, 0x80000000, R0, 0xf8, !PT ;  /* 0x8000000003037812 */ /* 0x000fe200078ef800 */
[----:B------:R-:W-:Y:S06]  /*0fd0*/  BRA `(.L_x_73) ;  /* 0x0000000000047947 */ /* 0x000fec0003800000 */
.L_x_74:
[----:B------:R0:W1:Y:S02]  /*0fe0*/  MUFU.RCP R3, R0 ;  /* 0x0000000000037308 */ /* 0x0000640000001000 */
.L_x_73:
[----:B------:R-:W-:Y:S05]  /*0ff0*/  BSYNC.RECONVERGENT B1 ;  /* 0x0000000000017941 */ /* 0x000fea0003800200 */
.L_x_71:
[----:B------:R-:W-:-:S04]  /*1000*/  MOV R11, 0x0 ;  /* 0x00000000000b7802 */ /* 0x000fc80000000f00 */
[----:B01----:R-:W-:Y:S05]  /*1010*/  RET.REL.NODEC R10 `(_Z27residual_add_rmsnorm_kernelPfS_PKfS1_S1_iif) ;  /* 0xffffffec0af87950 */ /* 0x003fea0003c3ffff */
        .weak           $__internal_4_$__cuda_sm20_sqrt_rn_f32_slowpath
        .type           $__internal_4_$__cuda_sm20_sqrt_rn_f32_slowpath,@function
        .size           $__internal_4_$__cuda_sm20_sqrt_rn_f32_slowpath,($__internal_5_$__cuda_sm3x_div_rn_noftz_f32_slowpath - $__internal_4_$__cuda_sm20_sqrt_rn_f32_slowpath)
$__internal_4_$__cuda_sm20_sqrt_rn_f32_slowpath:
[----:B------:R-:W-:-:S13]  /*1020*/  LOP3.LUT P0, RZ, R3, 0x7fffffff, RZ, 0xc0, !PT ;  /* 0x7fffffff03ff7812 */ /* 0x000fda000780c0ff */
[----:B------:R-:W-:Y:S01]  /*1030*/  @!P0 IMAD.MOV.U32 R2, RZ, RZ, R3 ;  /* 0x000000ffff028224 */ /* 0x000fe200078e0003 */
[----:B------:R-:W-:Y:S06]  /*1040*/  @!P0 BRA `(.L_x_75) ;  /* 0x0000000000448947 */ /* 0x000fec0003800000 */
[----:B------:R-:W-:Y:S01]  /*1050*/  FSETP.GEU.FTZ.AND P0, PT, R3, RZ, PT ;  /* 0x000000ff0300720b */ /* 0x000fe20003f1e000 */
[----:B------:R-:W-:-:S12]  /*1060*/  IMAD.MOV.U32 R0, RZ, RZ, R3 ;  /* 0x000000ffff007224 */ /* 0x000fd800078e0003 */
        /* <DEDUP_REMOVED lines=10> */
[----:B------:R-:W-:Y:S02]  /*1110*/  @!P0 IMAD.MOV.U32 R2, RZ, RZ, R0 ;  /* 0x000000ffff028224 */ /* 0x000fe400078e0000 */
[----:B------:R-:W-:-:S04]  /*1120*/  @P0 FADD.FTZ R11, -R10, -RZ ;  /* 0x800000ff0a0b0221 */ /* 0x000fc80000010100 */
[----:B------:R-:W-:-:S04]  /*1130*/  @P0 FFMA R11, R10, R11, R3 ;  /* 0x0000000b0a0b0223 */ /* 0x000fc80000000003 */
[----:B------:R-:W-:-:S04]  /*1140*/  @P0 FFMA R11, R11, R12, R10 ;  /* 0x0000000c0b0b0223 */ /* 0x000fc8000000000a */
[----:B------:R-:W-:-:S07]  /*1150*/  @P0 FMUL.FTZ R2, R11, 2.3283064365386962891e-10 ;  /* 0x2f8000000b020820 */ /* 0x000fce0000410000 */
.L_x_75:
[----:B------:R-:W-:Y:S01]  /*1160*/  IMAD.MOV.U32 R0, RZ, RZ, R2 ;  /* 0x000000ffff007224 */ /* 0x000fe200078e0002 */
[----:B------:R-:W-:Y:S01]  /*1170*/  MOV R2, R13 ;  /* 0x0000000d00027202 */ /* 0x000fe20000000f00 */
[----:B------:R-:W-:-:S04]  /*1180*/  IMAD.MOV.U32 R3, RZ, RZ, 0x0 ;  /* 0x00000000ff037424 */ /* 0x000fc800078e00ff */
[----:B------:R-:W-:Y:S05]  /*1190*/  RET.REL.NODEC R2 `(_Z27residual_add_rmsnorm_kernelPfS_PKfS1_S1_iif) ;  /* 0xffffffec02987950 */ /* 0x000fea0003c3ffff */
        .weak           $__internal_5_$__cuda_sm3x_div_rn_noftz_f32_slowpath
        .type           $__internal_5_$__cuda_sm3x_div_rn_noftz_f32_slowpath,@function
        .size           $__internal_5_$__cuda_sm3x_div_rn_noftz_f32_slowpath,(.L_x_102 - $__internal_5_$__cuda_sm3x_div_rn_noftz_f32_slowpath)
$__internal_5_$__cuda_sm3x_div_rn_noftz_f32_slowpath:
[--C-:B------:R-:W-:Y:S01]  /*11a0*/  SHF.R.U32.HI R11, RZ, 0x17, R3.reuse ;  /* 0x00000017ff0b7819 */ /* 0x100fe20000011603 */
[----:B------:R-:W-:Y:S01]  /*11b0*/  BSSY.RECONVERGENT B1, `(.L_x_76) ;  /* 0x0000064000017945 */ /* 0x000fe20003800200 */
[--C-:B------:R-:W-:Y:S01]  /*11c0*/  SHF.R.U32.HI R10, RZ, 0x17, R0.reuse ;  /* 0x00000017ff0a7819 */ /* 0x100fe20000011600 */
[----:B------:R-:W-:Y:S01]  /*11d0*/  IMAD.MOV.U32 R12, RZ, RZ, R0 ;  /* 0x000000ffff0c7224 */ /* 0x000fe200078e0000 */
[----:B------:R-:W-:Y:S01]  /*11e0*/  LOP3.LUT R11, R11, 0xff, RZ, 0xc0, !PT ;  /* 0x000000ff0b0b7812 */ /* 0x000fe200078ec0ff */
[----:B------:R-:W-:Y:S01]  /*11f0*/  IMAD.MOV.U32 R13, RZ, RZ, R3 ;  /* 0x000000ffff0d7224 */ /* 0x000fe200078e0003 */
[----:B------:R-:W-:-:S03]  /*1200*/  LOP3.LUT R16, R10, 0xff, RZ, 0xc0, !PT ;  /* 0x000000ff0a107812 */ /* 0x000fc600078ec0ff */
[----:B------:R-:W-:Y:S01]  /*1210*/  VIADD R14, R11, 0xffffffff ;  /* 0xffffffff0b0e7836 */ /* 0x000fe20000000000 */
[----:B------:R-:W-:-:S04]  /*1220*/  IADD3 R15, PT, PT, R16, -0x1, RZ ;  /* 0xffffffff100f7810 */ /* 0x000fc80007ffe0ff */
[----:B------:R-:W-:-:S04]  /*1230*/  ISETP.GT.U32.AND P0, PT, R14, 0xfd, PT ;  /* 0x000000fd0e00780c */ /* 0x000fc80003f04070 */
        /* <DEDUP_REMOVED lines=21> */
[----:B------:R-:W-:Y:S02]  /*1390*/  @P0 IMAD.MOV.U32 R10, RZ, RZ, RZ ;  /* 0x000000ffff0a0224 */ /* 0x000fe400078e00ff */
[----:B------:R-:W-:Y:S01]  /*13a0*/  @!P0 FFMA R12, R0, 1.84467440737095516160e+19, RZ ;  /* 0x5f800000000c8823 */ /* 0x000fe200000000ff */
[----:B------:R-:W-:Y:S02]  /*13b0*/  @!P0 IMAD.MOV.U32 R10, RZ, RZ, -0x40 ;  /* 0xffffffc0ff0a8424 */ /* 0x000fe400078e00ff */
[----:B------:R-:W-:-:S03]  /*13c0*/  @!P1 FFMA R13, R3, 1.84467440737095516160e+19, RZ ;  /* 0x5f800000030d9823 */ /* 0x000fc600000000ff */
[----:B------:R-:W-:-:S07]  /*13d0*/  @!P1 IADD3 R10, PT, PT, R10, 0x40, RZ ;  /* 0x000000400a0a9810 */ /* 0x000fce0007ffe0ff */
.L_x_77:
[----:B------:R-:W-:Y:S01]  /*13e0*/  LEA R0, R11, 0xc0800000, 0x17 ;  /* 0xc08000000b007811 */ /* 0x000fe200078eb8ff */
[----:B------:R-:W-:Y:S01]  /*13f0*/  VIADD R3, R16, 0xffffff81 ;  /* 0xffffff8110037836 */ /* 0x000fe20000000000 */
[----:B------:R-:W-:Y:S03]  /*1400*/  BSSY.RECONVERGENT B2, `(.L_x_82) ;  /* 0x0000035000027945 */ /* 0x000fe60003800200 */
        /* <DEDUP_REMOVED lines=14> */
[----:B------:R-:W-:-:S05]  /*14f0*/  LOP3.LUT R3, R3, 0xff, RZ, 0xc0, !PT ;  /* 0x000000ff03037812 */ /* 0x000fca00078ec0ff */
[----:B------:R-:W-:-:S04]  /*1500*/  IMAD.IADD R13, R3, 0x1, R11 ;  /* 0x00000001030d7824 */ /* 0x000fc800078e020b */
[----:B------:R-:W-:-:S05]  /*1510*/  VIADD R3, R13, 0xffffffff ;  /* 0xffffffff0d037836 */ /* 0x000fca0000000000 */
        /* <DEDUP_REMOVED lines=15> */
[----:B------:R-:W-:Y:S01]  /*1610*/  IADD3 R12, PT, PT, R13, 0x20, RZ ;  /* 0x000000200d0c7810 */ /* 0x000fe20007ffe0ff */
[----:B------:R-:W-:Y:S01]  /*1620*/  IMAD.MOV R13, RZ, RZ, -R13 ;  /* 0x000000ffff0d7224 */ /* 0x000fe200078e0a0d */
        /* <DEDUP_REMOVED lines=14> */
.L_x_84:
[----:B------:R-:W-:-:S04]  /*1710*/  LOP3.LUT R0, R0, 0x80000000, RZ, 0xc0, !PT ;  /* 0x8000000000007812 */ /* 0x000fc800078ec0ff */
[----:B------:R-:W-:Y:S01]  /*1720*/  LOP3.LUT R0, R0, 0x7f800000, RZ, 0xfc, !PT ;  /* 0x7f80000000007812 */ /* 0x000fe200078efcff */
[----:B------:R-:W-:Y:S06]  /*1730*/  BRA `(.L_x_85) ;  /* 0x0000000000047947 */ /* 0x000fec0003800000 */
.L_x_83:
[----:B------:R-:W-:-:S07]  /*1740*/  IMAD R0, R11, 0x800000, R0 ;  /* 0x008000000b007824 */ /* 0x000fce00078e0200 */
.L_x_85:
[----:B------:R-:W-:Y:S05]  /*1750*/  BSYNC.RECONVERGENT B2 ;  /* 0x0000000000027941 */ /* 0x000fea0003800200 */
.L_x_82:
[----:B------:R-:W-:Y:S05]  /*1760*/  BRA `(.L_x_86) ;  /* 0x0000000000207947 */ /* 0x000fea0003800000 */
.L_x_81:
[----:B------:R-:W-:-:S04]  /*1770*/  LOP3.LUT R0, R13, 0x80000000, R12, 0x48, !PT ;  /* 0x800000000d007812 */ /* 0x000fc800078e480c */
[----:B------:R-:W-:Y:S01]  /*1780*/  LOP3.LUT R0, R0, 0x7f800000, RZ, 0xfc, !PT ;  /* 0x7f80000000007812 */ /* 0x000fe200078efcff */
[----:B------:R-:W-:Y:S06]  /*1790*/  BRA `(.L_x_86) ;  /* 0x0000000000147947 */ /* 0x000fec0003800000 */
.L_x_80:
[----:B------:R-:W-:Y:S01]  /*17a0*/  LOP3.LUT R0, R13, 0x80000000, R12, 0x48, !PT ;  /* 0x800000000d007812 */ /* 0x000fe200078e480c */
[----:B------:R-:W-:Y:S06]  /*17b0*/  BRA `(.L_x_86) ;  /* 0x00000000000c7947 */ /* 0x000fec0003800000 */
.L_x_79:
[----:B------:R-:W0:Y:S01]  /*17c0*/  MUFU.RSQ R0, -QNAN ;  /* 0xffc0000000007908 */ /* 0x000e220000001400 */
[----:B------:R-:W-:Y:S05]  /*17d0*/  BRA `(.L_x_86) ;  /* 0x0000000000047947 */ /* 0x000fea0003800000 */
.L_x_78:
[----:B------:R-:W-:-:S07]  /*17e0*/  FADD.FTZ R0, R0, R3 ;  /* 0x0000000300007221 */ /* 0x000fce0000010000 */
.L_x_86:
[----:B------:R-:W-:Y:S05]  /*17f0*/  BSYNC.RECONVERGENT B1 ;  /* 0x0000000000017941 */ /* 0x000fea0003800200 */
.L_x_76:
[----:B------:R-:W-:-:S04]  /*1800*/  HFMA2 R3, -RZ, RZ, 0, 0 ;  /* 0x00000000ff037431 */ /* 0x000fc800000001ff */
[----:B0-----:R-:W-:Y:S05]  /*1810*/  RET.REL.NODEC R2 `(_Z27residual_add_rmsnorm_kernelPfS_PKfS1_S1_iif) ;  /* 0xffffffe402f87950 */ /* 0x001fea0003c3ffff */
.L_x_87:
        /* <DEDUP_REMOVED lines=14> */
.L_x_102:


//--------------------- .text._Z28residual_add_out_vec4_kernelPfPKfS1_i --------------------------
	.section	.text._Z28residual_add_out_vec4_kernelPfPKfS1_i,"ax",@progbits
	.align	128
        .global         _Z28residual_add_out_vec4_kernelPfPKfS1_i
        .type           _Z28residual_add_out_vec4_kernelPfPKfS1_i,@function
        .size           _Z28residual_add_out_vec4_kernelPfPKfS1_i,(.L_x_105 - _Z28residual_add_out_vec4_kernelPfPKfS1_i)
        .other          _Z28residual_add_out_vec4_kernelPfPKfS1_i,@"STO_CUDA_ENTRY STV_DEFAULT"
_Z28residual_add_out_vec4_kernelPfPKfS1_i:
.text._Z28residual_add_out_vec4_kernelPfPKfS1_i:
[----:B------:R-:W-:Y:S01]  /*0000*/  LDC R1, c[0x0][0x37c] ;  /* 0x0000df00ff017b82 */ /* 0x000fe20000000800 */
[----:B------:R-:W0:Y:S07]  /*0010*/  S2R R3, SR_TID.X ;  /* 0x0000000000037919 */ /* 0x000e2e0000002100 */
[----:B------:R-:W0:Y:S01]  /*0020*/  S2UR UR4, SR_CTAID.X ;  /* 0x00000000000479c3 */ /* 0x000e220000002500 */
[----:B------:R-:W1:Y:S07]  /*0030*/  LDCU UR6, c[0x0][0x398] ;  /* 0x00007300ff0677ac */ /* 0x000e6e0008000800 */
[----:B------:R-:W0:Y:S02]  /*0040*/  LDC R0, c[0x0][0x360] ;  /* 0x0000d800ff007b82 */ /* 0x000e240000000800 */
[----:B0-----:R-:W-:Y:S01]  /*0050*/  IMAD R0, R0, UR4, R3 ;  /* 0x0000000400007c24 */ /* 0x001fe2000f8e0203 */
[----:B------:R-:W0:Y:S04]  /*0060*/  LDCU.64 UR4, c[0x0][0x358] ;  /* 0x00006b00ff0477ac */ /* 0x000e280008000a00 */
[----:B------:R-:W-:-:S04]  /*0070*/  SHF.L.U32 R0, R0, 0x2, RZ ;  /* 0x0000000200007819 */ /* 0x000fc800000006ff */
[----:B------:R-:W-:-:S04]  /*0080*/  IADD3 R2, PT, PT, R0, 0x3, RZ ;  /* 0x0000000300027810 */ /* 0x000fc80007ffe0ff */
[----:B-1----:R-:W-:-:S13]  /*0090*/  ISETP.GE.AND P0, PT, R2, UR6, PT ;  /* 0x0000000602007c0c */ /* 0x002fda000bf06270 */
[----:B0-----:R-:W-:Y:S05]  /*00a0*/  @P0 BRA `(.L_x_88) ;  /* 0x0000000000380947 */ /* 0x001fea0003800000 */
[----:B------:R-:W0:Y:S08]  /*00b0*/  LDC.64 R2, c[0x0][0x388] ;  /* 0x0000e200ff027b82 */ /* 0x000e300000000a00 */
[----:B------:R-:W1:Y:S08]  /*00c0*/  LDC.64 R4, c[0x0][0x390] ;  /* 0x0000e400ff047b82 */ /* 0x000e700000000a00 */
[----:B------:R-:W2:Y:S01]  /*00d0*/  LDC.64 R6, c[0x0][0x380] ;  /* 0x0000e000ff067b82 */ /* 0x000ea20000000a00 */
[----:B0-----:R-:W-:-:S05]  /*00e0*/  IMAD.WIDE R2, R0, 0x4, R2 ;  /* 0x0000000400027825 */ /* 0x001fca00078e0202 */
[----:B------:R-:W3:Y:S01]  /*00f0*/  LDG.E.128.CONSTANT R8, desc[UR4][R2.64] ;  /* 0x0000000402087981 */ /* 0x000ee2000c1e9d00 */
[----:B-1----:R-:W-:-:S05]  /*0100*/  IMAD.WIDE R4, R0, 0x4, R4 ;  /* 0x0000000400047825 */ /* 0x002fca00078e0204 */
[----:B------:R-:W3:Y:S01]  /*0110*/  LDG.E.128.CONSTANT R12, desc[UR4][R4.64] ;  /* 0x00000004040c7981 */ /* 0x000ee2000c1e9d00 */
[----:B--2---:R-:W-:-:S04]  /*0120*/  IMAD.WIDE R6, R0, 0x4, R6 ;  /* 0x0000000400067825 */ /* 0x004fc800078e0206 */
[----:B---3--:R-:W-:Y:S01]  /*0130*/  FADD R8, R8, R12 ;  /* 0x0000000c08087221 */ /* 0x008fe20000000000 */
[----:B------:R-:W-:Y:S01]  /*0140*/  FADD R9, R9, R13 ;  /* 0x0000000d09097221 */ /* 0x000fe20000000000 */
[----:B------:R-:W-:Y:S01]  /*0150*/  FADD R10, R10, R14 ;  /* 0x0000000e0a0a7221 */ /* 0x000fe20000000000 */
[----:B------:R-:W-:-:S05]  /*0160*/  FADD R11, R11, R15 ;  /* 0x0000000f0b0b7221 */ /* 0x000fca0000000000 */
[----:B------:R-:W-:Y:S01]  /*0170*/  STG.E.128 desc[UR4][R6.64], R8 ;  /* 0x0000000806007986 */ /* 0x000fe2000c101d04 */
[----:B------:R-:W-:Y:S05]  /*0180*/  EXIT ;  /* 0x000000000000794d */ /* 0x000fea0003800000 */
.L_x_88:
[----:B------:R-:W-:-:S13]  /*0190*/  ISETP.GE.AND P0, PT, R0, UR6, PT ;  /* 0x0000000600007c0c */ /* 0x000fda000bf06270 */
[----:B------:R-:W-:Y:S05]  /*01a0*/  @P0 EXIT ;  /* 0x000000000000094d */ /* 0x000fea0003800000 */
[----:B------:R-:W0:Y:S01]  /*01b0*/  LDC.64 R10, c[0x0][0x390] ;  /* 0x0000e400ff0a7b82 */ /* 0x000e220000000a00 */
[----:B------:R-:W-:-:S07]  /*01c0*/  HFMA2 R14, -RZ, RZ, 0, 5.9604644775390625e-08 ;  /* 0x00000001ff0e7431 */ /* 0x000fce00000001ff */
[----:B------:R-:W1:Y:S08]  /*01d0*/  LDC.64 R8, c[0x0][0x380] ;  /* 0x0000e000ff087b82 */ /* 0x000e700000000a00 */
[----:B------:R-:W2:Y:S02]  /*01e0*/  LDC.64 R12, c[0x0][0x388] ;  /* 0x0000e200ff0c7b82 */ /* 0x000ea40000000a00 */
.L_x_89:
[----:B0-----:R-:W-:-:S04]  /*01f0*/  IMAD.WIDE R4, R0, 0x4, R10 ;  /* 0x0000000400047825 */ /* 0x001fc800078e020a */
[C---:B--2---:R-:W-:Y:S02]  /*0200*/  IMAD.WIDE R6, R0.reuse, 0x4, R12 ;  /* 0x0000000400067825 */ /* 0x044fe400078e020c */
[----:B------:R-:W2:Y:S04]  /*0210*/  LDG.E.CONSTANT R5, desc[UR4][R4.64] ;  /* 0x0000000404057981 */ /* 0x000ea8000c1e9900 */
[----:B------:R-:W2:Y:S01]  /*0220*/  LDG.E.CONSTANT R6, desc[UR4][R6.64] ;  /* 0x0000000406067981 */ /* 0x000ea2000c1e9900 */
[----:B-1-3--:R-:W-:Y:S01]  /*0230*/  IMAD.WIDE R2, R0, 0x4, R8 ;  /* 0x0000000400027825 */ /* 0x00afe200078e0208 */
[----:B------:R-:W-:Y:S02]  /*0240*/  IADD3 R15, PT, PT, R14, -0x1, RZ ;  /* 0xffffffff0e0f7810 */ /* 0x000fe40007ffe0ff */
[----:B------:R-:W-:-:S02]  /*0250*/  IADD3 R0, PT, PT, R0, 0x1, RZ ;  /* 0x0000000100007810 */ /* 0x000fc40007ffe0ff */
[----:B------:R-:W-:Y:S02]  /*0260*/  ISETP.GE.U32.AND P0, PT, R15, 0x3, PT ;  /* 0x000000030f00780c */ /* 0x000fe40003f06070 */
[----:B------:R-:W-:Y:S02]  /*0270*/  ISETP.LT.AND P1, PT, R0, UR6, PT ;  /* 0x0000000600007c0c */ /* 0x000fe4000bf21270 */
[----:B------:R-:W-:Y:S01]  /*0280*/  IADD3 R14, PT, PT, R14, 0x1, RZ ;  /* 0x000000010e0e7810 */ /* 0x000fe20007ffe0ff */
[----:B--2---:R-:W-:-:S05]  /*0290*/  FADD R17, R6, R5 ;  /* 0x0000000506117221 */ /* 0x004fca0000000000 */
[----:B------:R3:W-:Y:S05]  /*02a0*/  STG.E desc[UR4][R2.64], R17 ;  /* 0x0000001102007986 */ /* 0x0007ea000c101904 */
[----:B------:R-:W-:Y:S05]  /*02b0*/  @!P0 BRA P1, `(.L_x_89) ;  /* 0xfffffffc00cc8947 */ /* 0x000fea000083ffff */
[----:B------:R-:W-:Y:S05]  /*02c0*/  EXIT ;  /* 0x000000000000794d */ /* 0x000fea0003800000 */
.L_x_90:
        /* <DEDUP_REMOVED lines=11> */
.L_x_105:


//--------------------- .text._Z23residual_add_out_kernelPfPKfS1_i --------------------------
	.section	.text._Z23residual_add_out_kernelPfPKfS1_i,"ax",@progbits
	.align	128
        .global         _Z23residual_add_out_kernelPfPKfS1_i
        .type           _Z23residual_add_out_kernelPfPKfS1_i,@function
        .size           _Z23residual_add_out_kernelPfPKfS1_i,(.L_x_106 - _Z23residual_add_out_kernelPfPKfS1_i)
        .other          _Z23residual_add_out_kernelPfPKfS1_i,@"STO_CUDA_ENTRY STV_DEFAULT"
_Z23residual_add_out_kernelPfPKfS1_i:
.text._Z23residual_add_out_kernelPfPKfS1_i:
[----:B------:R-:W-:Y:S01]  /*0000*/  LDC R1, c[0x0][0x37c] ;  /* 0x0000df00ff017b82 */ /* 0x000fe20000000800 */
[----:B------:R-:W0:Y:S07]  /*0010*/  S2R R0, SR_TID.X ;  /* 0x0000000000007919 */ /* 0x000e2e0000002100 */
[----:B------:R-:W0:Y:S01]  /*0020*/  S2UR UR4, SR_CTAID.X ;  /* 0x00000000000479c3 */ /* 0x000e220000002500 */
[----:B------:R-:W1:Y:S07]  /*0030*/  LDCU UR5, c[0x0][0x398] ;  /* 0x00007300ff0577ac */ /* 0x000e6e0008000800 */
[----:B------:R-:W0:Y:S02]  /*0040*/  LDC R9, c[0x0][0x360] ;  /* 0x0000d800ff097b82 */ /* 0x000e240000000800 */
[----:B0-----:R-:W-:-:S05]  /*0050*/  IMAD R9, R9, UR4, R0 ;  /* 0x0000000409097c24 */ /* 0x001fca000f8e0200 */
[----:B-1----:R-:W-:-:S13]  /*0060*/  ISETP.GE.AND P0, PT, R9, UR5, PT ;  /* 0x0000000509007c0c */ /* 0x002fda000bf06270 */
[----:B------:R-:W-:Y:S05]  /*0070*/  @P0 EXIT ;  /* 0x000000000000094d */ /* 0x000fea0003800000 */
[----:B------:R-:W0:Y:S01]  /*0080*/  LDC.64 R2, c[0x0][0x388] ;  /* 0x0000e200ff027b82 */ /* 0x000e220000000a00 */
[----:B------:R-:W1:Y:S07]  /*0090*/  LDCU.64 UR4, c[0x0][0x358] ;  /* 0x00006b00ff0477ac */ /* 0x000e6e0008000a00 */
[----:B------:R-:W2:Y:S08]  /*00a0*/  LDC.64 R4, c[0x0][0x390] ;  /* 0x0000e400ff047b82 */ /* 0x000eb00000000a00 */
[----:B------:R-:W3:Y:S01]  /*00b0*/  LDC.64 R6, c[0x0][0x380] ;  /* 0x0000e000ff067b82 */ /* 0x000ee20000000a00 */
[----:B0-----:R-:W-:-:S06]  /*00c0*/  IMAD.WIDE R2, R9, 0x4, R2 ;  /* 0x0000000409027825 */ /* 0x001fcc00078e0202 */
[----:B-1----:R-:W4:Y:S01]  /*00d0*/  LDG.E.CONSTANT R2, desc[UR4][R2.64] ;  /* 0x0000000402027981 */ /* 0x002f22000c1e9900 */
[----:B--2---:R-:W-:-:S06]  /*00e0*/  IMAD.WIDE R4, R9, 0x4, R4 ;  /* 0x0000000409047825 */ /* 0x004fcc00078e0204 */
[----:B------:R-:W4:Y:S01]  /*00f0*/  LDG.E.CONSTANT R5, desc[UR4][R4.64] ;  /* 0x0000000404057981 */ /* 0x000f22000c1e9900 */
[----:B---3--:R-:W-:-:S04]  /*0100*/  IMAD.WIDE R6, R9, 0x4, R6 ;  /* 0x0000000409067825 */ /* 0x008fc800078e0206 */
[----:B----4-:R-:W-:-:S05]  /*0110*/  FADD R9, R2, R5 ;  /* 0x0000000502097221 */ /* 0x010fca0000000000 */
[----:B------:R-:W-:Y:S01]  /*0120*/  STG.E desc[UR4][R6.64], R9 ;  /* 0x0000000906007986 */ /* 0x000fe2000c101904 */
[----:B------:R-:W-:Y:S05]  /*0130*/  EXIT ;  /* 0x000000000000794d */ /* 0x000fea0003800000 */
.L_x_91:
        /* <DEDUP_REMOVED lines=12> */
.L_x_106:


//--------------------- .text._Z25residual_add_scale_kernelPfPKffi --------------------------
	.section	.text._Z25residual_add_scale_kernelPfPKffi,"ax",@progbits
	.align	128
        .global         _Z25residual_add_scale_kernelPfPKffi
        .type           _Z25residual_add_scale_kernelPfPKffi,@function
        .size           _Z25residual_add_scale_kernelPfPKffi,(.L_x_107 - _Z25residual_add_scale_kernelPfPKffi)
        .other          _Z25residual_add_scale_kernelPfPKffi,@"STO_CUDA_ENTRY STV_DEFAULT"
_Z25residual_add_scale_kernelPfPKffi:
.text._Z25residual_add_scale_kernelPfPKffi:
        /* <DEDUP_REMOVED lines=9> */
[----:B------:R-:W1:Y:S01]  /*0090*/  LDCU.64 UR4, c[0x0][0x358] ;  /* 0x00006b00ff0477ac */ /* 0x000e620008000a00 */
[----:B------:R-:W2:Y:S06]  /*00a0*/  LDCU UR6, c[0x0][0x390] ;  /* 0x00007200ff0677ac */ /* 0x000eac0008000800 */
[----:B------:R-:W3:Y:S01]  /*00b0*/  LDC.64 R4, c[0x0][0x380] ;  /* 0x0000e000ff047b82 */ /* 0x000ee20000000a00 */
[----:B0-----:R-:W-:-:S06]  /*00c0*/  IMAD.WIDE R2, R7, 0x4, R2 ;  /* 0x0000000407027825 */ /* 0x001fcc00078e0202 */
[----:B-1----:R-:W2:Y:S01]  /*00d0*/  LDG.E.CONSTANT R2, desc[UR4][R2.64] ;  /* 0x0000000402027981 */ /* 0x002ea2000c1e9900 */
[----:B---3--:R-:W-:-:S05]  /*00e0*/  IMAD.WIDE R4, R7, 0x4, R4 ;  /* 0x0000000407047825 */ /* 0x008fca00078e0204 */
[----:B------:R-:W2:Y:S02]  /*00f0*/  LDG.E R7, desc[UR4][R4.64] ;  /* 0x0000000404077981 */ /* 0x000ea4000c1e1900 */
[----:B--2---:R-:W-:-:S05]  /*0100*/  FFMA R7, R2, UR6, R7 ;  /* 0x0000000602077c23 */ /* 0x004fca0008000007 */
[----:B------:R-:W-:Y:S01]  /*0110*/  STG.E desc[UR4][R4.64], R7 ;  /* 0x0000000704007986 */ /* 0x000fe2000c101904 */
[----:B------:R-:W-:Y:S05]  /*0120*/  EXIT ;  /* 0x000000000000794d */ /* 0x000fea0003800000 */
.L_x_92:
        /* <DEDUP_REMOVED lines=13> */
.L_x_107:


//--------------------- .text._Z24residual_add_vec4_kernelPfPKfi --------------------------
	.section	.text._Z24residual_add_vec4_kernelPfPKfi,"ax",@progbits
	.align	128
        .global         _Z24residual_add_vec4_kernelPfPKfi
        .type           _Z24residual_add_vec4_kernelPfPKfi,@function
        .size           _Z24residual_add_vec4_kernelPfPKfi,(.L_x_108 - _Z24residual_add_vec4_kernelPfPKfi)
        .other          _Z24residual_add_vec4_kernelPfPKfi,@"STO_CUDA_ENTRY STV_DEFAULT"
_Z24residual_add_vec4_kernelPfPKfi:
.text._Z24residual_add_vec4_kernelPfPKfi:
        /* <DEDUP_REMOVED lines=12> */
[----:B------:R-:W1:Y:S01]  /*00c0*/  LDC.64 R2, c[0x0][0x380] ;  /* 0x0000e000ff027b82 */ /* 0x000e620000000a00 */
[----:B0-----:R-:W-:-:S06]  /*00d0*/  IMAD.WIDE R4, R11, 0x4, R4 ;  /* 0x000000040b047825 */ /* 0x001fcc00078e0204 */
[----:B------:R-:W2:Y:S01]  /*00e0*/  LDG.E.128.CONSTANT R4, desc[UR4][R4.64] ;  /* 0x0000000404047981 */ /* 0x000ea2000c1e9d00 */
[----:B-1----:R-:W-:-:S05]  /*00f0*/  IMAD.WIDE R2, R11, 0x4, R2 ;  /* 0x000000040b027825 */ /* 0x002fca00078e0202 */
[----:B------:R-:W2:Y:S02]  /*0100*/  LDG.E.128 R8, desc[UR4][R2.64] ;  /* 0x0000000402087981 */ /* 0x000ea4000c1e1d00 */
[----:B--2---:R-:W-:Y:S01]  /*0110*/  FADD R8, R8, R4 ;  /* 0x0000000408087221 */ /* 0x004fe20000000000 */
[----:B------:R-:W-:Y:S01]  /*0120*/  FADD R9, R9, R5 ;  /* 0x0000000509097221 */ /* 0x000fe20000000000 */
[----:B------:R-:W-:Y:S01]  /*0130*/  FADD R10, R10, R6 ;  /* 0x000000060a0a7221 */ /* 0x000fe20000000000 */
[----:B------:R-:W-:-:S05]  /*0140*/  FADD R11, R11, R7 ;  /* 0x000000070b0b7221 */ /* 0x000fca0000000000 */
[----:B------:R-:W-:Y:S01]  /*0150*/  STG.E.128 desc[UR4][R2.64], R8 ;  /* 0x0000000802007986 */ /* 0x000fe2000c101d04 */
[----:B------:R-:W-:Y:S05]  /*0160*/  EXIT ;  /* 0x000000000000794d */ /* 0x000fea0003800000 */
.L_x_93:
[----:B------:R-:W-:-:S13]  /*0170*/  ISETP.GE.AND P0, PT, R11, UR6, PT ;  /* 0x000000060b007c0c */ /* 0x000fda000bf06270 */
[----:B------:R-:W-:Y:S05]  /*0180*/  @P0 EXIT ;  /* 0x000000000000094d */ /* 0x000fea0003800000 */
[----:B------:R-:W0:Y:S01]  /*0190*/  LDC.64 R6, c[0x0][0x380] ;  /* 0x0000e000ff067b82 */ /* 0x000e220000000a00 */
[----:B------:R-:W-:-:S07]  /*01a0*/  HFMA2 R0, -RZ, RZ, 0, 5.9604644775390625e-08 ;  /* 0x00000001ff007431 */ /* 0x000fce00000001ff */
[----:B------:R-:W1:Y:S02]  /*01b0*/  LDC.64 R8, c[0x0][0x388] ;  /* 0x0000e200ff087b82 */ /* 0x000e640000000a00 */
.L_x_94:
[----:B-1----:R-:W-:-:S04]  /*01c0*/  IMAD.WIDE R4, R11, 0x4, R8 ;  /* 0x000000040b047825 */ /* 0x002fc800078e0208 */
[C---:B0-2---:R-:W-:Y:S02]  /*01d0*/  IMAD.WIDE R2, R11.reuse, 0x4, R6 ;  /* 0x000000040b027825 */ /* 0x045fe400078e0206 */
[----:B------:R-:W2:Y:S04]  /*01e0*/  LDG.E.CONSTANT R4, desc[UR4][R4.64] ;  /* 0x0000000404047981 */ /* 0x000ea8000c1e9900 */
[----:B------:R-:W2:Y:S01]  /*01f0*/  LDG.E R13, desc[UR4][R2.64] ;  /* 0x00000004020d7981 */ /* 0x000ea2000c1e1900 */
[----:B------:R-:W-:Y:S02]  /*0200*/  IADD3 R10, PT, PT, R0, -0x1, RZ ;  /* 0xffffffff000a7810 */ /* 0x000fe40007ffe0ff */
[----:B------:R-:W-:Y:S02]  /*0210*/  IADD3 R11, PT, PT, R11, 0x1, RZ ;  /* 0x000000010b0b7810 */ /* 0x000fe40007ffe0ff */
[----:B------:R-:W-:-:S02]  /*0220*/  ISETP.GE.U32.AND P0, PT, R10, 0x3, PT ;  /* 0x000000030a00780c */ /* 0x000fc40003f06070 */
[----:B------:R-:W-:Y:S02]  /*0230*/  ISETP.LT.AND P1, PT, R11, UR6, PT ;  /* 0x000000060b007c0c */ /* 0x000fe4000bf21270 */
[----:B------:R-:W-:Y:S01]  /*0240*/  IADD3 R0, PT, PT, R0, 0x1, RZ ;  /* 0x0000000100007810 */ /* 0x000fe20007ffe0ff */
[----:B--2---:R-:W-:-:S05]  /*0250*/  FADD R13, R4, R13 ;  /* 0x0000000d040d7221 */ /* 0x004fca0000000000 */
[----:B------:R2:W-:Y:S05]  /*0260*/  STG.E desc[UR4][R2.64], R13 ;  /* 0x0000000d02007986 */ /* 0x0005ea000c101904 */
[----:B------:R-:W-:Y:S05]  /*0270*/  @!P0 BRA P1, `(.L_x_94) ;  /* 0xfffffffc00d08947 */ /* 0x000fea000083ffff */
[----:B------:R-:W-:Y:S05]  /*0280*/  EXIT ;  /* 0x000000000000794d */ /* 0x000fea0003800000 */
.L_x_95:
        /* <DEDUP_REMOVED lines=15> */
.L_x_108:


//--------------------- .text._Z19residual_add_kernelPfPKfi --------------------------
	.section	.text._Z19residual_add_kernelPfPKfi,"ax",@progbits
	.align	128
        .global         _Z19residual_add_kernelPfPKfi
        .type           _Z19residual_add_kernelPfPKfi,@function
        .size           _Z19residual_add_kernelPfPKfi,(.L_x_109 - _Z19residual_add_kernelPfPKfi)
        .other          _Z19residual_add_kernelPfPKfi,@"STO_CUDA_ENTRY STV_DEFAULT"
_Z19residual_add_kernelPfPKfi:
.text._Z19residual_add_kernelPfPKfi:
        /* <DEDUP_REMOVED lines=10> */
[----:B------:R-:W2:Y:S01]  /*00a0*/  LDC.64 R4, c[0x0][0x380] ;  /* 0x0000e000ff047b82 */ /* 0x000ea20000000a00 */
[----:B0-----:R-:W-:-:S06]  /*00b0*/  IMAD.WIDE R2, R7, 0x4, R2 ;  /* 0x0000000407027825 */ /* 0x001fcc00078e0202 */
[----:B-1----:R-:W3:Y:S01]  /*00c0*/  LDG.E.CONSTANT R2, desc[UR4][R2.64] ;  /* 0x0000000402027981 */ /* 0x002ee2000c1e9900 */
[----:B--2---:R-:W-:-:S05]  /*00d0*/  IMAD.WIDE R4, R7, 0x4, R4 ;  /* 0x0000000407047825 */ /* 0x004fca00078e0204 */
[----:B------:R-:W3:Y:S02]  /*00e0*/  LDG.E R7, desc[UR4][R4.64] ;  /* 0x0000000404077981 */ /* 0x000ee4000c1e1900 */
[----:B---3--:R-:W-:-:S05]  /*00f0*/  FADD R7, R2, R7 ;  /* 0x0000000702077221 */ /* 0x008fca0000000000 */
[----:B------:R-:W-:Y:S01]  /*0100*/  STG.E desc[UR4][R4.64], R7 ;  /* 0x0000000704007986 */ /* 0x000fe2000c101904 */
[----:B------:R-:W-:Y:S05]  /*0110*/  EXIT ;  /* 0x000000000000794d */ /* 0x000fea0003800000 */
.L_x_96:
        /* <DEDUP_REMOVED lines=14> */
.L_x_109:


//--------------------- .nv.shared._Z32residual_add_rmsnorm_vec4_kernelPfPKfS1_S1_iif --------------------------
	.section	.nv.shared._Z32residual_add_rmsnorm_vec4_kernelPfPKfS1_S1_iif,"aw",@nobits
	.sectionflags	@""
	.align	16
.nv.shared._Z32residual_add_rmsnorm_vec4_kernelPfPKfS1_S1_iif:
	.zero		1040


//--------------------- .nv.shared.reserved.0     --------------------------
	.section	.nv.shared.reserved.0,"aw",@nobits
	.weak		__nv_reservedSMEM_offset_0_alias
	.size		__nv_reservedSMEM_offset_0_alias, 0, 64
	.other		__nv_reservedSMEM_offset_0_alias,@"STO_CUDA_RESERVED_SHARED STV_DEFAULT"
__nv_reservedSMEM_offset_0_alias:
	.zero		0
	.zero		64


//--------------------- .nv.shared._Z27residual_add_rmsnorm_kernelPfS_PKfS1_S1_iif --------------------------
	.section	.nv.shared._Z27residual_add_rmsnorm_kernelPfS_PKfS1_S1_iif,"aw",@nobits
	.sectionflags	@""
	.align	16
.nv.shared._Z27residual_add_rmsnorm_kernelPfS_PKfS1_S1_iif:
	.zero		1040


//--------------------- .nv.shared._Z28residual_add_out_vec4_kernelPfPKfS1_i --------------------------
	.section	.nv.shared._Z28residual_add_out_vec4_kernelPfPKfS1_i,"aw",@nobits
	.sectionflags	@""
	.align	16
	.zero		1024


//--------------------- .nv.shared._Z23residual_add_out_kernelPfPKfS1_i --------------------------
	.section	.nv.shared._Z23residual_add_out_kernelPfPKfS1_i,"aw",@nobits
	.sectionflags	@""
	.align	16
	.zero		1024


//--------------------- .nv.shared._Z25residual_add_scale_kernelPfPKffi --------------------------
	.section	.nv.shared._Z25residual_add_scale_kernelPfPKffi,"aw",@nobits
	.sectionflags	@""
	.align	16
	.zero		1024


//--------------------- .nv.shared._Z24residual_add_vec4_kernelPfPKfi --------------------------
	.section	.nv.shared._Z24residual_add_vec4_kernelPfPKfi,"aw",@nobits
	.sectionflags	@""
	.align	16
	.zero		1024


//--------------------- .nv.shared._Z19residual_add_kernelPfPKfi --------------------------
	.section	.nv.shared._Z19residual_add_kernelPfPKfi,"aw",@nobits
	.sectionflags	@""
	.align	16
	.zero		1024


//--------------------- .nv.constant0._Z32residual_add_rmsnorm_vec4_kernelPfPKfS1_S1_iif --------------------------
	.section	.nv.constant0._Z32residual_add_rmsnorm_vec4_kernelPfPKfS1_S1_iif,"a",@progbits
	.sectionflags	@""
	.align	4
.nv.constant0._Z32residual_add_rmsnorm_vec4_kernelPfPKfS1_S1_iif:
	.zero		940


//--------------------- .nv.constant0._Z27residual_add_rmsnorm_kernelPfS_PKfS1_S1_iif --------------------------
	.section	.nv.constant0._Z27residual_add_rmsnorm_kernelPfS_PKfS1_S1_iif,"a",@progbits
	.sectionflags	@""
	.align	4
.nv.constant0._Z27residual_add_rmsnorm_kernelPfS_PKfS1_S1_iif:
	.zero		948


//--------------------- .nv.constant0._Z28residual_add_out_vec4_kernelPfPKfS1_i --------------------------
	.section	.nv.constant0._Z28residual_add_out_vec4_kernelPfPKfS1_i,"a",@progbits
	.sectionflags	@""
	.align	4
.nv.constant0._Z28residual_add_out_vec4_kernelPfPKfS1_i:
	.zero		924


//--------------------- .nv.constant0._Z23residual_add_out_kernelPfPKfS1_i --------------------------
	.section	.nv.constant0._Z23residual_add_out_kernelPfPKfS1_i,"a",@progbits
	.sectionflags	@""
	.align	4
.nv.constant0._Z23residual_add_out_kernelPfPKfS1_i:
	.zero		924


//--------------------- .nv.constant0._Z25residual_add_scale_kernelPfPKffi --------------------------
	.section	.nv.constant0._Z25residual_add_scale_kernelPfPKffi,"a",@progbits
	.sectionflags	@""
	.align	4
.nv.constant0._Z25residual_add_scale_kernelPfPKffi:
	.zero		920


//--------------------- .nv.constant0._Z24residual_add_vec4_kernelPfPKfi --------------------------
	.section	.nv.constant0._Z24residual_add_vec4_kernelPfPKfi,"a",@progbits
	.sectionflags	@""
	.align	4
.nv.constant0._Z24residual_add_vec4_kernelPfPKfi:
	.zero		916


//--------------------- .nv.constant0._Z19residual_add_kernelPfPKfi --------------------------
	.section	.nv.constant0._Z19residual_add_kernelPfPKfi,"a",@progbits
	.sectionflags	@""
	.align	4
.nv.constant0._Z19residual_add_kernelPfPKfi:
	.zero		916


//--------------------- SYMBOLS --------------------------

	.type		.nv.reservedSmem.offset0,@object
	.size		.nv.reservedSmem.offset0,0x4
	.type		.nv.reservedSmem.cap,@object
	.size		.nv.reservedSmem.cap,0x4
